	.target	sm_90a

	.elftype	@"ET_EXEC"


//--------------------- .note.nv.tkinfo           --------------------------
	.section	.note.nv.tkinfo,"",@"SHT_NOTE"
	.sectionflags	@"SHF_NOTE_NV_TKINFO"
	.tkinfo
        /*0018*/ 	.word	0x00000002
        /*0030*/ 	.string	""
        /*0030*/ 	.string	"ptxas"
        /*0030*/ 	.string	"Cuda compilation tools, release 13.0, V13.0.88"
        /*0030*/ 	.string	"Build cuda_13.0.r13.0/compiler.36424714_0"
        /*0030*/ 	.string	"-v  -suppress-debug-info  -lineinfo  -arch sm_90a "



//--------------------- .note.nv.cuinfo           --------------------------
	.section	.note.nv.cuinfo,"",@"SHT_NOTE"
	.sectionflags	@"SHF_NOTE_NV_CUINFO"
        /*0018*/ 	.short	0x0002
        /*001a*/ 	.short	0x005a
        /*001c*/ 	.short	0x0082
	.zero		2


//--------------------- .nv.info                  --------------------------
	.section	.nv.info,"",@"SHT_CUDA_INFO"
	.align	4


	//----- nvinfo : EIATTR_REGCOUNT
	.align		4
        /*0000*/ 	.byte	0x04, 0x2f
        /*0002*/ 	.short	(.L_1 - .L_0)
	.align		4
.L_0:
        /*0004*/ 	.word	index@(matmul_kernel)
        /*0008*/ 	.word	0x000000ff


	//----- nvinfo : EIATTR_FRAME_SIZE
	.align		4
.L_1:
        /*000c*/ 	.byte	0x04, 0x11
        /*000e*/ 	.short	(.L_3 - .L_2)
	.align		4
.L_2:
        /*0010*/ 	.word	index@(matmul_kernel)
        /*0014*/ 	.word	0x000002d8


	//----- nvinfo : EIATTR_MIN_STACK_SIZE
	.align		4
.L_3:
        /*0018*/ 	.byte	0x04, 0x12
        /*001a*/ 	.short	(.L_5 - .L_4)
	.align		4
.L_4:
        /*001c*/ 	.word	index@(matmul_kernel)
        /*0020*/ 	.word	0x000002d8
.L_5:


//--------------------- .nv.compat                --------------------------
	.section	.nv.compat,"",@"SHT_CUDA_COMPAT_INFO"
	.align	4
        /*0000*/ 	.byte	0x02, 0x09, 0x01, 0x00, 0x02, 0x02, 0x04, 0x00, 0x02, 0x05, 0x05, 0x00, 0x03, 0x07, 0x01, 0x01
        /*0010*/ 	.byte	0x02, 0x03, 0x00, 0x00, 0x02, 0x06, 0x01, 0x00, 0x04, 0x0b, 0x08, 0x00, 0x00, 0x00, 0x00, 0x00
        /*0020*/ 	.byte	0x00, 0x00, 0x00, 0x00


//--------------------- .nv.info.matmul_kernel    --------------------------
	.section	.nv.info.matmul_kernel,"",@"SHT_CUDA_INFO"
	.sectionflags	@""
	.align	4


	//----- nvinfo : EIATTR_CUDA_API_VERSION
	.align		4
        /*0000*/ 	.byte	0x04, 0x37
        /*0002*/ 	.short	(.L_7 - .L_6)
.L_6:
        /*0004*/ 	.word	0x00000082


	//----- nvinfo : EIATTR_KPARAM_INFO
	.align		4
.L_7:
        /*0008*/ 	.byte	0x04, 0x17
        /*000a*/ 	.short	(.L_9 - .L_8)
.L_8:
        /*000c*/ 	.word	0x00000000
        /*0010*/ 	.short	0x000d
        /*0012*/ 	.short	0x0048
        /*0014*/ 	.byte	0x00, 0xf4, 0x21, 0x00


	//----- nvinfo : EIATTR_KPARAM_INFO
	.align		4
.L_9:
        /*0018*/ 	.byte	0x04, 0x17
        /*001a*/ 	.short	(.L_11 - .L_10)
.L_10:
        /*001c*/ 	.word	0x00000000
        /*0020*/ 	.short	0x000c
        /*0022*/ 	.short	0x0040
        /*0024*/ 	.byte	0x00, 0xf4, 0x21, 0x00


	//----- nvinfo : EIATTR_KPARAM_INFO
	.align		4
.L_11:
        /*0028*/ 	.byte	0x04, 0x17
        /*002a*/ 	.short	(.L_13 - .L_12)
.L_12:
        /*002c*/ 	.word	0x00000000
        /*0030*/ 	.short	0x000b
        /*0032*/ 	.short	0x0038
        /*0034*/ 	.byte	0x00, 0xf0, 0x11, 0x00


	//----- nvinfo : EIATTR_KPARAM_INFO
	.align		4
.L_13:
        /*0038*/ 	.byte	0x04, 0x17
        /*003a*/ 	.short	(.L_15 - .L_14)
.L_14:
        /*003c*/ 	.word	0x00000000
        /*0040*/ 	.short	0x000a
        /*0042*/ 	.short	0x0034
        /*0044*/ 	.byte	0x00, 0xf0, 0x11, 0x00


	//----- nvinfo : EIATTR_KPARAM_INFO
	.align		4
.L_15:
        /*0048*/ 	.byte	0x04, 0x17
        /*004a*/ 	.short	(.L_17 - .L_16)
.L_16:
        /*004c*/ 	.word	0x00000000
        /*0050*/ 	.short	0x0009
        /*0052*/ 	.short	0x0030
        /*0054*/ 	.byte	0x00, 0xf0, 0x11, 0x00


	//----- nvinfo : EIATTR_KPARAM_INFO
	.align		4
.L_17:
        /*0058*/ 	.byte	0x04, 0x17
        /*005a*/ 	.short	(.L_19 - .L_18)
.L_18:
        /*005c*/ 	.word	0x00000000
        /*0060*/ 	.short	0x0008
        /*0062*/ 	.short	0x002c
        /*0064*/ 	.byte	0x00, 0xf0, 0x11, 0x00


	//----- nvinfo : EIATTR_KPARAM_INFO
	.align		4
.L_19:
        /*0068*/ 	.byte	0x04, 0x17
        /*006a*/ 	.short	(.L_21 - .L_20)
.L_20:
        /*006c*/ 	.word	0x00000000
        /*0070*/ 	.short	0x0007
        /*0072*/ 	.short	0x0028
        /*0074*/ 	.byte	0x00, 0xf0, 0x11, 0x00


	//----- nvinfo : EIATTR_KPARAM_INFO
	.align		4
.L_21:
        /*0078*/ 	.byte	0x04, 0x17
        /*007a*/ 	.short	(.L_23 - .L_22)
.L_22:
        /*007c*/ 	.word	0x00000000
        /*0080*/ 	.short	0x0006
        /*0082*/ 	.short	0x0024
        /*0084*/ 	.byte	0x00, 0xf0, 0x11, 0x00


	//----- nvinfo : EIATTR_KPARAM_INFO
	.align		4
.L_23:
        /*0088*/ 	.byte	0x04, 0x17
        /*008a*/ 	.short	(.L_25 - .L_24)
.L_24:
        /*008c*/ 	.word	0x00000000
        /*0090*/ 	.short	0x0005
        /*0092*/ 	.short	0x0020
        /*0094*/ 	.byte	0x00, 0xf0, 0x11, 0x00


	//----- nvinfo : EIATTR_KPARAM_INFO
	.align		4
.L_25:
        /*0098*/ 	.byte	0x04, 0x17
        /*009a*/ 	.short	(.L_27 - .L_26)
.L_26:
        /*009c*/ 	.word	0x00000000
        /*00a0*/ 	.short	0x0004
        /*00a2*/ 	.short	0x001c
        /*00a4*/ 	.byte	0x00, 0xf0, 0x11, 0x00


	//----- nvinfo : EIATTR_KPARAM_INFO
	.align		4
.L_27:
        /*00a8*/ 	.byte	0x04, 0x17
        /*00aa*/ 	.short	(.L_29 - .L_28)
.L_28:
        /*00ac*/ 	.word	0x00000000
        /*00b0*/ 	.short	0x0003
        /*00b2*/ 	.short	0x0018
        /*00b4*/ 	.byte	0x00, 0xf0, 0x11, 0x00


	//----- nvinfo : EIATTR_KPARAM_INFO
	.align		4
.L_29:
        /*00b8*/ 	.byte	0x04, 0x17
        /*00ba*/ 	.short	(.L_31 - .L_30)
.L_30:
        /*00bc*/ 	.word	0x00000000
        /*00c0*/ 	.short	0x0002
        /*00c2*/ 	.short	0x0010
        /*00c4*/ 	.byte	0x00, 0xf4, 0x21, 0x00


	//----- nvinfo : EIATTR_KPARAM_INFO
	.align		4
.L_31:
        /*00c8*/ 	.byte	0x04, 0x17
        /*00ca*/ 	.short	(.L_33 - .L_32)
.L_32:
        /*00cc*/ 	.word	0x00000000
        /*00d0*/ 	.short	0x0001
        /*00d2*/ 	.short	0x0008
        /*00d4*/ 	.byte	0x00, 0xf4, 0x21, 0x00


	//----- nvinfo : EIATTR_KPARAM_INFO
	.align		4
.L_33:
        /*00d8*/ 	.byte	0x04, 0x17
        /*00da*/ 	.short	(.L_35 - .L_34)
.L_34:
        /*00dc*/ 	.word	0x00000000
        /*00e0*/ 	.short	0x0000
        /*00e2*/ 	.short	0x0000
        /*00e4*/ 	.byte	0x00, 0xf4, 0x21, 0x00


	//----- nvinfo : EIATTR_EXPLICIT_CLUSTER
	.align		4
.L_35:
        /*00e8*/ 	.byte	0x01, 0x3e
	.zero		2


	//----- nvinfo : EIATTR_CTA_PER_CLUSTER
	.align		4
        /*00ec*/ 	.byte	0x04, 0x3d
        /*00ee*/ 	.short	(.L_37 - .L_36)
.L_36:
        /*00f0*/ 	.word	0x00000004
        /*00f4*/ 	.word	0x00000001
        /*00f8*/ 	.word	0x00000001


	//----- nvinfo : EIATTR_SPARSE_MMA_MASK
	.align		4
.L_37:
        /*00fc*/ 	.byte	0x03, 0x50
        /*00fe*/ 	.short	0x0000


	//----- nvinfo : EIATTR_MAXREG_COUNT
	.align		4
        /*0100*/ 	.byte	0x03, 0x1b
        /*0102*/ 	.short	0x00ff


	//----- nvinfo : EIATTR_NUM_BARRIERS
	.align		4
        /*0104*/ 	.byte	0x02, 0x4c
        /*0106*/ 	.byte	0x01
	.zero		1


	//----- nvinfo : EIATTR_ANNOTATIONS
	.align		4
        /*0108*/ 	.byte	0x04, 0x55
        /*010a*/ 	.short	(.L_39 - .L_38)


	//   ....[0]....
.L_38:
        /*010c*/ 	.word	0x00000001
        /*0110*/ 	.byte	0x80, 0x07, 0x00, 0x00, 0x01, 0x00, 0x00, 0x00, 0x00, 0x42, 0x00, 0x00, 0x01, 0x00, 0x00, 0x00
        /* <DEDUP_REMOVED lines=254> */
        /*1100*/ 	.byte	0xb0, 0xaf, 0x00, 0x00, 0x01, 0x00, 0x00, 0x00, 0x20, 0xb4, 0x00, 0x00


	//----- nvinfo : EIATTR_MERCURY_ISA_VERSION
	.align		4
.L_39:
        /*110c*/ 	.byte	0x03, 0x5f
        /*110e*/ 	.short	0x0101


	//----- nvinfo : EIATTR_EXIT_INSTR_OFFSETS
	.align		4
        /*1110*/ 	.byte	0x04, 0x1c
        /*1112*/ 	.short	(.L_41 - .L_40)


	//   ....[0]....
.L_40:
        /*1114*/ 	.word	0x0000f820


	//   ....[1]....
        /*1118*/ 	.word	0x0000f850


	//----- nvinfo : EIATTR_REQNTID
	.align		4
.L_41:
        /*111c*/ 	.byte	0x04, 0x10
        /*111e*/ 	.short	(.L_43 - .L_42)
.L_42:
        /*1120*/ 	.word	0x00000080
        /*1124*/ 	.word	0x00000001
        /*1128*/ 	.word	0x00000001


	//----- nvinfo : EIATTR_CBANK_PARAM_SIZE
	.align		4
.L_43:
        /*112c*/ 	.byte	0x03, 0x19
        /*112e*/ 	.short	0x0050


	//----- nvinfo : EIATTR_PARAM_CBANK
	.align		4
        /*1130*/ 	.byte	0x04, 0x0a
        /*1132*/ 	.short	(.L_45 - .L_44)
	.align		4
.L_44:
        /*1134*/ 	.word	index@(.nv.constant0.matmul_kernel)
        /*1138*/ 	.short	0x0210
        /*113a*/ 	.short	0x0050


	//----- nvinfo : EIATTR_SW_WAR
	.align		4
.L_45:
        /*113c*/ 	.byte	0x04, 0x36
        /*113e*/ 	.short	(.L_47 - .L_46)
.L_46:
        /*1140*/ 	.word	0x00000008
.L_47:


//--------------------- .nv.callgraph             --------------------------
	.section	.nv.callgraph,"",@"SHT_CUDA_CALLGRAPH"
	.align	4
	.sectionentsize	8
	.align		4
        /*0000*/ 	.word	0x00000000
	.align		4
        /*0004*/ 	.word	0xffffffff
	.align		4
        /*0008*/ 	.word	0x00000000
	.align		4
        /*000c*/ 	.word	0xfffffffe
	.align		4
        /*0010*/ 	.word	0x00000000
	.align		4
        /*0014*/ 	.word	0xfffffffd
	.align		4
        /*0018*/ 	.word	0x00000000
	.align		4
        /*001c*/ 	.word	0xfffffffc


//--------------------- .text.matmul_kernel       --------------------------
	.section	.text.matmul_kernel,"ax",@progbits
	.align	128
        .global         matmul_kernel
        .type           matmul_kernel,@function
        .size           matmul_kernel,(.L_x_3 - matmul_kernel)
        .other          matmul_kernel,@"STO_CUDA_ENTRY STV_DEFAULT"
matmul_kernel:
.text.matmul_kernel:
[----:B------:R-:W0:Y:S08]  /*0000*/  LDC R1, c[0x0][0x28] ;  /* 0x00000a00ff017b82 */ /* 0x000e300000000800 */
[----:B------:R-:W1:Y:S01]  /*0010*/  LDC.64 R88, c[0x0][0x228] ;  /* 0x00008a00ff587b82 */ /* 0x000e620000000a00 */
[----:B------:R-:W2:Y:S01]  /*0020*/  S2R R10, SR_CgaCtaId ;  /* 0x00000000000a7919 */ /* 0x000ea20000008800 */
[----:B0-----:R-:W-:Y:S01]  /*0030*/  VIADD R1, R1, 0xfffffd28 ;  /* 0xfffffd2801017836 */ /* 0x001fe20000000000 */
[----:B------:R-:W-:Y:S01]  /*0040*/  ULDC.64 UR14, c[0x0][0x208] ;  /* 0x00008200000e7ab9 */ /* 0x000fe20000000a00 */
[----:B------:R-:W-:Y:S01]  /*0050*/  CS2R R92, SRZ ;  /* 0x00000000005c7805 */ /* 0x000fe2000001ff00 */
[----:B------:R-:W0:Y:S01]  /*0060*/  S2R R152, SR_TID.X ;  /* 0x0000000000987919 */ /* 0x000e220000002100 */
[----:B------:R-:W-:-:S02]  /*0070*/  CS2R R94, SRZ ;  /* 0x00000000005e7805 */ /* 0x000fc4000001ff00 */
[----:B------:R-:W-:Y:S01]  /*0080*/  CS2R R96, SRZ ;  /* 0x0000000000607805 */ /* 0x000fe2000001ff00 */
[----:B------:R-:W3:Y:S01]  /*0090*/  S2UR UR4, SR_CTAID.X ;  /* 0x00000000000479c3 */ /* 0x000ee20000002500 */
[----:B------:R-:W-:Y:S02]  /*00a0*/  CS2R R98, SRZ ;  /* 0x0000000000627805 */ /* 0x000fe4000001ff00 */
[----:B------:R-:W-:Y:S02]  /*00b0*/  CS2R R100, SRZ ;  /* 0x0000000000647805 */ /* 0x000fe4000001ff00 */
[----:B------:R-:W-:Y:S02]  /*00c0*/  CS2R R102, SRZ ;  /* 0x0000000000667805 */ /* 0x000fe4000001ff00 */
[----:B------:R-:W-:Y:S02]  /*00d0*/  CS2R R104, SRZ ;  /* 0x0000000000687805 */ /* 0x000fe4000001ff00 */
[----:B------:R-:W-:-:S02]  /*00e0*/  CS2R R106, SRZ ;  /* 0x00000000006a7805 */ /* 0x000fc4000001ff00 */
[----:B------:R-:W-:Y:S02]  /*00f0*/  CS2R R108, SRZ ;  /* 0x00000000006c7805 */ /* 0x000fe4000001ff00 */
[----:B------:R-:W-:Y:S01]  /*0100*/  CS2R R110, SRZ ;  /* 0x00000000006e7805 */ /* 0x000fe2000001ff00 */
[----:B------:R-:W4:Y:S01]  /*0110*/  LDC R14, c[0x0][0x230] ;  /* 0x00008c00ff0e7b82 */ /* 0x000f220000000800 */
[----:B------:R-:W-:Y:S02]  /*0120*/  CS2R R44, SRZ ;  /* 0x00000000002c7805 */ /* 0x000fe4000001ff00 */
[----:B------:R-:W-:Y:S02]  /*0130*/  CS2R R46, SRZ ;  /* 0x00000000002e7805 */ /* 0x000fe4000001ff00 */
[----:B------:R-:W-:Y:S02]  /*0140*/  CS2R R48, SRZ ;  /* 0x0000000000307805 */ /* 0x000fe4000001ff00 */
[----:B------:R-:W-:-:S02]  /*0150*/  CS2R R50, SRZ ;  /* 0x0000000000327805 */ /* 0x000fc4000001ff00 */
[----:B------:R-:W-:Y:S02]  /*0160*/  CS2R R52, SRZ ;  /* 0x0000000000347805 */ /* 0x000fe4000001ff00 */
[----:B------:R-:W-:Y:S02]  /*0170*/  CS2R R54, SRZ ;  /* 0x0000000000367805 */ /* 0x000fe4000001ff00 */
[----:B------:R-:W-:Y:S01]  /*0180*/  CS2R R56, SRZ ;  /* 0x0000000000387805 */ /* 0x000fe2000001ff00 */
[----:B-1----:R-:W-:Y:S01]  /*0190*/  VIADD R0, R89, 0xff ;  /* 0x000000ff59007836 */ /* 0x002fe20000000000 */
[----:B------:R-:W-:Y:S02]  /*01a0*/  CS2R R58, SRZ ;  /* 0x00000000003a7805 */ /* 0x000fe4000001ff00 */
[----:B------:R-:W-:Y:S02]  /*01b0*/  CS2R R60, SRZ ;  /* 0x00000000003c7805 */ /* 0x000fe4000001ff00 */
[----:B------:R-:W-:-:S02]  /*01c0*/  CS2R R62, SRZ ;  /* 0x00000000003e7805 */ /* 0x000fc4000001ff00 */
[----:B------:R-:W-:Y:S02]  /*01d0*/  CS2R R64, SRZ ;  /* 0x0000000000407805 */ /* 0x000fe4000001ff00 */
[----:B------:R-:W-:Y:S02]  /*01e0*/  SHF.R.S32.HI R3, RZ, 0x1f, R0 ;  /* 0x0000001fff037819 */ /* 0x000fe40000011400 */
[----:B------:R-:W-:Y:S02]  /*01f0*/  CS2R R66, SRZ ;  /* 0x0000000000427805 */ /* 0x000fe4000001ff00 */
[----:B------:R-:W-:Y:S02]  /*0200*/  CS2R R68, SRZ ;  /* 0x0000000000447805 */ /* 0x000fe4000001ff00 */
[----:B---3--:R-:W-:Y:S01]  /*0210*/  I2FP.F32.U32 R5, UR4 ;  /* 0x0000000400057c45 */ /* 0x008fe20008201000 */
[----:B------:R-:W-:Y:S01]  /*0220*/  ULDC UR4, c[0x0][0x150] ;  /* 0x0000540000047ab9 */ /* 0x000fe20000000800 */
[----:B------:R-:W-:-:S02]  /*0230*/  LEA.HI R3, R3, R0, RZ, 0x8 ;  /* 0x0000000003037211 */ /* 0x000fc400078f40ff */
[----:B------:R-:W-:Y:S02]  /*0240*/  CS2R R70, SRZ ;  /* 0x0000000000467805 */ /* 0x000fe4000001ff00 */
[----:B------:R-:W-:Y:S01]  /*0250*/  CS2R R72, SRZ ;  /* 0x0000000000487805 */ /* 0x000fe2000001ff00 */
[----:B------:R-:W-:Y:S01]  /*0260*/  FMUL R5, R5, UR4 ;  /* 0x0000000405057c20 */ /* 0x000fe20008400000 */
[----:B------:R-:W-:Y:S02]  /*0270*/  SHF.R.S32.HI R3, RZ, 0x8, R3 ;  /* 0x00000008ff037819 */ /* 0x000fe40000011403 */
[----:B------:R-:W-:Y:S01]  /*0280*/  CS2R R74, SRZ ;  /* 0x00000000004a7805 */ /* 0x000fe2000001ff00 */
[----:B----4-:R-:W-:Y:S01]  /*0290*/  VIADD R14, R14, 0x3f ;  /* 0x0000003f0e0e7836 */ /* 0x010fe20000000000 */
[----:B--2---:R-:W-:Y:S02]  /*02a0*/  R2UR UR4, R10 ;  /* 0x000000000a0472ca */ /* 0x004fe400000e0000 */
[----:B------:R-:W-:Y:S01]  /*02b0*/  CS2R R76, SRZ ;  /* 0x00000000004c7805 */ /* 0x000fe2000001ff00 */
[----:B------:R-:W-:Y:S01]  /*02c0*/  IMAD.SHL.U32 R4, R3, 0x8, RZ ;  /* 0x0000000803047824 */ /* 0x000fe200078e00ff */
[----:B------:R-:W1:Y:S01]  /*02d0*/  F2I.U32.TRUNC.NTZ R5, R5 ;  /* 0x0000000500057305 */ /* 0x000e62000020f000 */
[----:B------:R-:W-:-:S02]  /*02e0*/  CS2R R78, SRZ ;  /* 0x00000000004e7805 */ /* 0x000fc4000001ff00 */
[----:B------:R-:W-:Y:S02]  /*02f0*/  CS2R R80, SRZ ;  /* 0x0000000000507805 */ /* 0x000fe4000001ff00 */
[----:B------:R-:W-:Y:S02]  /*0300*/  CS2R R82, SRZ ;  /* 0x0000000000527805 */ /* 0x000fe4000001ff00 */
[----:B------:R-:W-:Y:S02]  /*0310*/  IABS R7, R4 ;  /* 0x0000000400077213 */ /* 0x000fe40000000000 */
[----:B------:R-:W-:Y:S02]  /*0320*/  CS2R R84, SRZ ;  /* 0x0000000000547805 */ /* 0x000fe4000001ff00 */
[----:B------:R-:W-:Y:S01]  /*0330*/  CS2R R86, SRZ ;  /* 0x0000000000567805 */ /* 0x000fe2000001ff00 */
[----:B------:R-:W2:Y:S01]  /*0340*/  I2F.RP R0, R7 ;  /* 0x0000000700007306 */ /* 0x000ea20000209400 */
[----:B-1----:R-:W-:-:S07]  /*0350*/  IABS R11, R5 ;  /* 0x00000005000b7213 */ /* 0x002fce0000000000 */
[----:B--2---:R-:W1:Y:S02]  /*0360*/  MUFU.RCP R0, R0 ;  /* 0x0000000000007308 */ /* 0x004e640000001000 */
[----:B-1----:R-:W-:Y:S01]  /*0370*/  VIADD R2, R0, 0xffffffe ;  /* 0x0ffffffe00027836 */ /* 0x002fe20000000000 */
[----:B------:R-:W-:-:S05]  /*0380*/  IABS R0, R4 ;  /* 0x0000000400007213 */ /* 0x000fca0000000000 */
[----:B------:R1:W2:Y:S01]  /*0390*/  F2I.FTZ.U32.TRUNC.NTZ R3, R2 ;  /* 0x0000000200037305 */ /* 0x0002a2000021f000 */
[----:B------:R-:W-:Y:S02]  /*03a0*/  IMAD.MOV R0, RZ, RZ, -R0 ;  /* 0x000000ffff007224 */ /* 0x000fe400078e0a00 */
[----:B-1----:R-:W-:Y:S02]  /*03b0*/  IMAD.MOV.U32 R2, RZ, RZ, RZ ;  /* 0x000000ffff027224 */ /* 0x002fe400078e00ff */
[----:B--2---:R-:W-:-:S04]  /*03c0*/  IMAD.MOV R6, RZ, RZ, -R3 ;  /* 0x000000ffff067224 */ /* 0x004fc800078e0a03 */
[----:B------:R-:W-:-:S04]  /*03d0*/  IMAD R9, R6, R7, RZ ;  /* 0x0000000706097224 */ /* 0x000fc800078e02ff */
[----:B------:R-:W-:-:S06]  /*03e0*/  IMAD.HI.U32 R2, R3, R9, R2 ;  /* 0x0000000903027227 */ /* 0x000fcc00078e0002 */
[----:B------:R-:W-:-:S04]  /*03f0*/  IMAD.HI.U32 R2, R2, R11, RZ ;  /* 0x0000000b02027227 */ /* 0x000fc800078e00ff */
[----:B------:R-:W-:-:S05]  /*0400*/  IMAD R0, R2, R0, R11 ;  /* 0x0000000002007224 */ /* 0x000fca00078e020b */
[----:B------:R-:W-:-:S13]  /*0410*/  ISETP.GT.U32.AND P1, PT, R7, R0, PT ;  /* 0x000000000700720c */ /* 0x000fda0003f24070 */
[----:B------:R-:W-:Y:S02]  /*0420*/  @!P1 IMAD.IADD R0, R0, 0x1, -R7 ;  /* 0x0000000100009824 */ /* 0x000fe400078e0a07 */
[----:B------:R-:W-:Y:S01]  /*0430*/  @!P1 VIADD R2, R2, 0x1 ;  /* 0x0000000102029836 */ /* 0x000fe20000000000 */
[----:B------:R-:W-:Y:S02]  /*0440*/  ISETP.NE.AND P1, PT, R4, RZ, PT ;  /* 0x000000ff0400720c */ /* 0x000fe40003f25270 */
[----:B------:R-:W-:Y:S02]  /*0450*/  ISETP.GE.U32.AND P0, PT, R0, R7, PT ;  /* 0x000000070000720c */ /* 0x000fe40003f06070 */
[----:B------:R-:W-:-:S04]  /*0460*/  LOP3.LUT R0, R5, R4, RZ, 0x3c, !PT ;  /* 0x0000000405007212 */ /* 0x000fc800078e3cff */
[----:B------:R-:W-:Y:S01]  /*0470*/  ISETP.GE.AND P2, PT, R0, RZ, PT ;  /* 0x000000ff0000720c */ /* 0x000fe20003f46270 */
[----:B------:R-:W-:-:S05]  /*0480*/  VIADD R0, R88, 0xff ;  /* 0x000000ff58007836 */ /* 0x000fca0000000000 */
[----:B------:R-:W-:Y:S01]  /*0490*/  SHF.R.S32.HI R3, RZ, 0x1f, R0 ;  /* 0x0000001fff037819 */ /* 0x000fe20000011400 */
[----:B------:R-:W-:-:S03]  /*04a0*/  @P0 VIADD R2, R2, 0x1 ;  /* 0x0000000102020836 */ /* 0x000fc60000000000 */
[----:B------:R-:W-:-:S03]  /*04b0*/  LEA.HI R3, R3, R0, RZ, 0x8 ;  /* 0x0000000003037211 */ /* 0x000fc600078f40ff */
[----:B------:R-:W-:Y:S01]  /*04c0*/  @!P2 IMAD.MOV R2, RZ, RZ, -R2 ;  /* 0x000000ffff02a224 */ /* 0x000fe200078e0a02 */
[----:B------:R-:W-:-:S05]  /*04d0*/  @!P1 LOP3.LUT R2, RZ, R4, RZ, 0x33, !PT ;  /* 0x00000004ff029212 */ /* 0x000fca00078e33ff */
[----:B------:R-:W-:Y:S02]  /*04e0*/  IMAD.SHL.U32 R6, R2, 0x8, RZ ;  /* 0x0000000802067824 */ /* 0x000fe400078e00ff */
[----:B------:R-:W-:-:S03]  /*04f0*/  IMAD.MOV R2, RZ, RZ, -R2 ;  /* 0x000000ffff027224 */ /* 0x000fc600078e0a02 */
[----:B------:R-:W-:Y:S01]  /*0500*/  LEA.HI.SX32 R3, R3, -R6, 0x18 ;  /* 0x8000000603037211 */ /* 0x000fe200078fc2ff */
[----:B------:R-:W-:-:S03]  /*0510*/  IMAD R4, R4, R2, R5 ;  /* 0x0000000204047224 */ /* 0x000fc600078e0205 */
[----:B------:R-:W-:Y:S02]  /*0520*/  VIMNMX R11, R3, 0x8, PT ;  /* 0x00000008030b7848 */ /* 0x000fe40003fe0100 */
[----:B------:R-:W-:Y:S02]  /*0530*/  IABS R9, R4 ;  /* 0x0000000400097213 */ /* 0x000fe40000000000 */
[----:B------:R-:W-:-:S04]  /*0540*/  IABS R7, R11 ;  /* 0x0000000b00077213 */ /* 0x000fc80000000000 */
[----:B------:R-:W1:Y:S08]  /*0550*/  I2F.RP R0, R7 ;  /* 0x0000000700007306 */ /* 0x000e700000209400 */
[----:B-1----:R-:W1:Y:S02]  /*0560*/  MUFU.RCP R0, R0 ;  /* 0x0000000000007308 */ /* 0x002e640000001000 */
[----:B-1----:R-:W-:-:S06]  /*0570*/  VIADD R3, R0, 0xffffffe ;  /* 0x0ffffffe00037836 */ /* 0x002fcc0000000000 */
[----:B------:R-:W1:Y:S02]  /*0580*/  F2I.FTZ.U32.TRUNC.NTZ R3, R3 ;  /* 0x0000000300037305 */ /* 0x000e64000021f000 */
[----:B-1----:R-:W-:-:S04]  /*0590*/  IMAD.MOV R8, RZ, RZ, -R3 ;  /* 0x000000ffff087224 */ /* 0x002fc800078e0a03 */
[----:B------:R-:W-:Y:S01]  /*05a0*/  IMAD.MOV.U32 R2, RZ, RZ, R8 ;  /* 0x000000ffff027224 */ /* 0x000fe200078e0008 */
[----:B------:R-:W-:-:S03]  /*05b0*/  IABS R8, R11 ;  /* 0x0000000b00087213 */ /* 0x000fc60000000000 */
[----:B------:R-:W-:Y:S02]  /*05c0*/  IMAD R5, R2, R7, RZ ;  /* 0x0000000702057224 */ /* 0x000fe400078e02ff */
[----:B------:R-:W-:Y:S02]  /*05d0*/  IMAD.MOV.U32 R2, RZ, RZ, RZ ;  /* 0x000000ffff027224 */ /* 0x000fe400078e00ff */
[----:B------:R-:W-:Y:S02]  /*05e0*/  IMAD.MOV R0, RZ, RZ, -R8 ;  /* 0x000000ffff007224 */ /* 0x000fe400078e0a08 */
[----:B------:R-:W-:-:S04]  /*05f0*/  IMAD.HI.U32 R2, R3, R5, R2 ;  /* 0x0000000503027227 */ /* 0x000fc800078e0002 */
[----:B------:R-:W-:Y:S02]  /*0600*/  IMAD.SHL.U32 R3, R10, 0x40, RZ ;  /* 0x000000400a037824 */ /* 0x000fe400078e00ff */
[----:B------:R-:W-:-:S03]  /*0610*/  IMAD.HI.U32 R2, R2, R9, RZ ;  /* 0x0000000902027227 */ /* 0x000fc600078e00ff */
[----:B------:R-:W-:Y:S01]  /*0620*/  LOP3.LUT R5, R3, 0x80, RZ, 0xc0, !PT ;  /* 0x0000008003057812 */ /* 0x000fe200078ec0ff */
[----:B------:R-:W-:Y:S01]  /*0630*/  IMAD R0, R2, R0, R9 ;  /* 0x0000000002007224 */ /* 0x000fe200078e0209 */
[----:B0-----:R-:W-:-:S04]  /*0640*/  LOP3.LUT R3, R152, 0x7f, RZ, 0xc0, !PT ;  /* 0x0000007f98037812 */ /* 0x001fc800078ec0ff */
[----:B------:R-:W-:-:S13]  /*0650*/  ISETP.GT.U32.AND P1, PT, R7, R0, PT ;  /* 0x000000000700720c */ /* 0x000fda0003f24070 */
[----:B------:R-:W-:Y:S02]  /*0660*/  @!P1 IMAD.IADD R0, R0, 0x1, -R7 ;  /* 0x0000000100009824 */ /* 0x000fe400078e0a07 */
[----:B------:R-:W-:Y:S01]  /*0670*/  @!P1 VIADD R2, R2, 0x1 ;  /* 0x0000000102029836 */ /* 0x000fe20000000000 */
[----:B------:R-:W-:Y:S02]  /*0680*/  ISETP.NE.AND P1, PT, R11, RZ, PT ;  /* 0x000000ff0b00720c */ /* 0x000fe40003f25270 */
[----:B------:R-:W-:Y:S02]  /*0690*/  ISETP.GE.U32.AND P0, PT, R0, R7, PT ;  /* 0x000000070000720c */ /* 0x000fe40003f06070 */
[----:B------:R-:W-:-:S04]  /*06a0*/  LOP3.LUT R0, R4, R11, RZ, 0x3c, !PT ;  /* 0x0000000b04007212 */ /* 0x000fc800078e3cff */
[----:B------:R-:W-:-:S07]  /*06b0*/  ISETP.GE.AND P2, PT, R0, RZ, PT ;  /* 0x000000ff0000720c */ /* 0x000fce0003f46270 */
[----:B------:R-:W-:Y:S01]  /*06c0*/  @P0 VIADD R2, R2, 0x1 ;  /* 0x0000000102020836 */ /* 0x000fe20000000000 */
[----:B------:R-:W-:-:S05]  /*06d0*/  ISETP.GE.AND P0, PT, R14, 0x40, PT ;  /* 0x000000400e00780c */ /* 0x000fca0003f06270 */
[----:B------:R-:W-:Y:S01]  /*06e0*/  @!P2 IMAD.MOV R2, RZ, RZ, -R2 ;  /* 0x000000ffff02a224 */ /* 0x000fe200078e0a02 */
[----:B------:R-:W-:-:S05]  /*06f0*/  @!P1 LOP3.LUT R2, RZ, R11, RZ, 0x33, !PT ;  /* 0x0000000bff029212 */ /* 0x000fca00078e33ff */
[----:B------:R-:W-:-:S04]  /*0700*/  IMAD.MOV R0, RZ, RZ, -R2 ;  /* 0x000000ffff007224 */ /* 0x000fc800078e0a02 */
[----:B------:R-:W-:Y:S01]  /*0710*/  IMAD R0, R11, R0, R4 ;  /* 0x000000000b007224 */ /* 0x000fe200078e0204 */
[----:B------:R-:W-:-:S03]  /*0720*/  MOV R4, 0x400 ;  /* 0x0000040000047802 */ /* 0x000fc60000000f00 */
[----:B------:R-:W-:Y:S01]  /*0730*/  IMAD.IADD R0, R6, 0x1, R0 ;  /* 0x0000000106007824 */ /* 0x000fe200078e0200 */
[----:B------:R-:W-:-:S03]  /*0740*/  R2UR UR12, R4 ;  /* 0x00000000040c72ca */ /* 0x000fc600000e0000 */
[----:B------:R-:W-:-:S04]  /*0750*/  IMAD R0, R0, 0x100, R5 ;  /* 0x0000010000007824 */ /* 0x000fc800078e0205 */
[----:B------:R-:W-:Y:S02]  /*0760*/  IMAD.IADD R15, R3, 0x1, R0 ;  /* 0x00000001030f7824 */ /* 0x000fe400078e0200 */
[----:B------:R-:W-:-:S03]  /*0770*/  IMAD.SHL.U32 R0, R10, 0x80, RZ ;  /* 0x000000800a007824 */ /* 0x000fc600078e00ff */
[----:B------:R0:W-:Y:S01]  /*0780*/  STL [R1+0x1d8], R15 ;  /* 0x0001d80f01007387 */ /* 0x0001e20000100800 */
[----:B------:R-:W-:Y:S01]  /*0790*/  ULEA UR12, UR4, UR12, 0x18 ;  /* 0x0000000c040c7291 */ /* 0x000fe2000f8ec03f */
[----:B------:R-:W-:Y:S01]  /*07a0*/  LOP3.LUT R9, R0, 0x80, RZ, 0xc0, !PT ;  /* 0x0000008000097812 */ /* 0x000fe200078ec0ff */
[----:B------:R-:W-:Y:S01]  /*07b0*/  IMAD.SHL.U32 R0, R2, 0x100, RZ ;  /* 0x0000010002007824 */ /* 0x000fe200078e00ff */
[----:B------:R-:W-:Y:S09]  /*07c0*/  @!P0 BRA `(.L_x_0) ;  /* 0x000000ac00048947 */ /* 0x000ff20003800000 */
[----:B------:R-:W-:Y:S01]  /*07d0*/  IABS R11, R88 ;  /* 0x00000058000b7213 */ /* 0x000fe20000000000 */
[----:B------:R-:W-:Y:S01]  /*07e0*/  ULDC UR8, c[0x0][0x234] ;  /* 0x00008d0000087ab9 */ /* 0x000fe20000000800 */
[----:B------:R-:W-:Y:S01]  /*07f0*/  IABS R3, R89 ;  /* 0x0000005900037213 */ /* 0x000fe20000000000 */
[----:B------:R-:W-:Y:S01]  /*0800*/  ULDC.64 UR16, c[0x0][0x210] ;  /* 0x0000840000107ab9 */ /* 0x000fe20000000a00 */
[----:B------:R-:W1:Y:S01]  /*0810*/  I2F.RP R2, R11 ;  /* 0x0000000b00027306 */ /* 0x000e620000209400 */
[----:B------:R-:W-:Y:S01]  /*0820*/  ISETP.NE.AND P2, PT, R88, RZ, PT ;  /* 0x000000ff5800720c */ /* 0x000fe20003f45270 */
[----:B------:R-:W-:Y:S01]  /*0830*/  ULDC UR9, c[0x0][0x230] ;  /* 0x00008c0000097ab9 */ /* 0x000fe20000000800 */
[----:B------:R-:W-:Y:S02]  /*0840*/  LOP3.LUT R251, R152, 0x3f, RZ, 0xc0, !PT ;  /* 0x0000003f98fb7812 */ /* 0x000fe400078ec0ff */
[----:B------:R-:W-:Y:S02]  /*0850*/  CS2R R100, SRZ ;  /* 0x0000000000647805 */ /* 0x000fe4000001ff00 */
[----:B------:R-:W-:-:S02]  /*0860*/  CS2R R102, SRZ ;  /* 0x0000000000667805 */ /* 0x000fc4000001ff00 */
[----:B------:R-:W-:Y:S02]  /*0870*/  CS2R R104, SRZ ;  /* 0x0000000000687805 */ /* 0x000fe4000001ff00 */
[----:B------:R-:W-:Y:S01]  /*0880*/  CS2R R106, SRZ ;  /* 0x00000000006a7805 */ /* 0x000fe2000001ff00 */
[----:B------:R-:W2:Y:S01]  /*0890*/  I2F.RP R8, R3 ;  /* 0x0000000300087306 */ /* 0x000ea20000209400 */
[----:B------:R-:W-:Y:S02]  /*08a0*/  CS2R R108, SRZ ;  /* 0x00000000006c7805 */ /* 0x000fe4000001ff00 */
[----:B------:R-:W-:Y:S02]  /*08b0*/  CS2R R110, SRZ ;  /* 0x00000000006e7805 */ /* 0x000fe4000001ff00 */
[----:B------:R-:W-:Y:S02]  /*08c0*/  CS2R R112, SRZ ;  /* 0x0000000000707805 */ /* 0x000fe4000001ff00 */
[----:B------:R-:W-:-:S02]  /*08d0*/  CS2R R114, SRZ ;  /* 0x0000000000727805 */ /* 0x000fc4000001ff00 */
[----:B------:R-:W-:Y:S02]  /*08e0*/  CS2R R116, SRZ ;  /* 0x0000000000747805 */ /* 0x000fe4000001ff00 */
[----:B------:R-:W-:Y:S02]  /*08f0*/  CS2R R118, SRZ ;  /* 0x0000000000767805 */ /* 0x000fe4000001ff00 */
[----:B------:R-:W-:Y:S01]  /*0900*/  CS2R R120, SRZ ;  /* 0x0000000000787805 */ /* 0x000fe2000001ff00 */
[----:B-1----:R-:W1:Y:S01]  /*0910*/  MUFU.RCP R2, R2 ;  /* 0x0000000200027308 */ /* 0x002e620000001000 */
[----:B------:R-:W-:Y:S02]  /*0920*/  CS2R R122, SRZ ;  /* 0x00000000007a7805 */ /* 0x000fe4000001ff00 */
[----:B------:R-:W-:Y:S02]  /*0930*/  CS2R R124, SRZ ;  /* 0x00000000007c7805 */ /* 0x000fe4000001ff00 */
[----:B------:R-:W-:-:S02]  /*0940*/  CS2R R126, SRZ ;  /* 0x00000000007e7805 */ /* 0x000fc4000001ff00 */
[----:B------:R-:W-:Y:S02]  /*0950*/  CS2R R128, SRZ ;  /* 0x0000000000807805 */ /* 0x000fe4000001ff00 */
[----:B------:R-:W-:Y:S02]  /*0960*/  CS2R R130, SRZ ;  /* 0x0000000000827805 */ /* 0x000fe4000001ff00 */
[----:B------:R-:W-:Y:S02]  /*0970*/  CS2R R132, SRZ ;  /* 0x0000000000847805 */ /* 0x000fe4000001ff00 */
[----:B------:R-:W-:Y:S01]  /*0980*/  CS2R R134, SRZ ;  /* 0x0000000000867805 */ /* 0x000fe2000001ff00 */
[----:B--2---:R-:W-:Y:S01]  /*0990*/  MUFU.RCP R8, R8 ;  /* 0x0000000800087308 */ /* 0x004fe20000001000 */
[----:B------:R-:W-:Y:S02]  /*09a0*/  CS2R R136, SRZ ;  /* 0x0000000000887805 */ /* 0x000fe4000001ff00 */
[----:B------:R-:W-:-:S02]  /*09b0*/  CS2R R138, SRZ ;  /* 0x00000000008a7805 */ /* 0x000fc4000001ff00 */
[----:B------:R-:W-:Y:S02]  /*09c0*/  CS2R R140, SRZ ;  /* 0x00000000008c7805 */ /* 0x000fe4000001ff00 */
[----:B------:R-:W-:Y:S02]  /*09d0*/  CS2R R142, SRZ ;  /* 0x00000000008e7805 */ /* 0x000fe4000001ff00 */
[----:B------:R-:W-:Y:S02]  /*09e0*/  CS2R R144, SRZ ;  /* 0x0000000000907805 */ /* 0x000fe4000001ff00 */
[----:B------:R-:W-:Y:S02]  /*09f0*/  CS2R R146, SRZ ;  /* 0x0000000000927805 */ /* 0x000fe4000001ff00 */
[----:B------:R-:W-:Y:S02]  /*0a00*/  CS2R R148, SRZ ;  /* 0x0000000000947805 */ /* 0x000fe4000001ff00 */
[----:B------:R-:W-:Y:S01]  /*0a10*/  CS2R R150, SRZ ;  /* 0x0000000000967805 */ /* 0x000fe2000001ff00 */
[----:B-1----:R-:W-:Y:S01]  /*0a20*/  VIADD R4, R2, 0xffffffe ;  /* 0x0ffffffe02047836 */ /* 0x002fe20000000000 */
[----:B------:R-:W-:Y:S01]  /*0a30*/  IABS R2, R15 ;  /* 0x0000000f00027213 */ /* 0x000fe20000000000 */
[----:B------:R-:W-:Y:S01]  /*0a40*/  IMAD.U32 R250, RZ, RZ, UR9 ;  /* 0x00000009fffa7e24 */ /* 0x000fe2000f8e00ff */
[----:B------:R-:W-:Y:S01]  /*0a50*/  UMOV UR11, 0x40000040 ;  /* 0x40000040000b7882 */ /* 0x000fe20000000000 */
[----:B------:R1:W2:Y:S02]  /*0a60*/  F2I.FTZ.U32.TRUNC.NTZ R5, R4 ;  /* 0x0000000400057305 */ /* 0x0002a4000021f000 */
[----:B-1----:R-:W-:-:S02]  /*0a70*/  IMAD.MOV.U32 R4, RZ, RZ, RZ ;  /* 0x000000ffff047224 */ /* 0x002fc400078e00ff */
[----:B--2---:R-:W-:-:S04]  /*0a80*/  IMAD.MOV R6, RZ, RZ, -R5 ;  /* 0x000000ffff067224 */ /* 0x004fc800078e0a05 */
[----:B------:R-:W-:Y:S02]  /*0a90*/  IMAD R7, R6, R11, RZ ;  /* 0x0000000b06077224 */ /* 0x000fe400078e02ff */
[----:B------:R-:W-:Y:S01]  /*0aa0*/  VIADD R6, R8, 0xffffffe ;  /* 0x0ffffffe08067836 */ /* 0x000fe20000000000 */
[----:B------:R-:W-:Y:S01]  /*0ab0*/  SHF.R.U32.HI R8, RZ, 0x6, R152 ;  /* 0x00000006ff087819 */ /* 0x000fe20000011698 */
[----:B------:R-:W-:Y:S02]  /*0ac0*/  IMAD.HI.U32 R5, R5, R7, R4 ;  /* 0x0000000705057227 */ /* 0x000fe400078e0004 */
[----:B------:R1:W2:Y:S04]  /*0ad0*/  F2I.FTZ.U32.TRUNC.NTZ R7, R6 ;  /* 0x0000000600077305 */ /* 0x0002a8000021f000 */
[----:B------:R-:W-:-:S04]  /*0ae0*/  IMAD.HI.U32 R5, R5, R2, RZ ;  /* 0x0000000205057227 */ /* 0x000fc800078e00ff */
[----:B------:R-:W-:Y:S01]  /*0af0*/  IMAD.MOV R4, RZ, RZ, -R5 ;  /* 0x000000ffff047224 */ /* 0x000fe200078e0a05 */
[----:B------:R-:W-:Y:S01]  /*0b00*/  SGXT.U32 R5, R8, 0x1 ;  /* 0x000000010805781a */ /* 0x000fe20000000000 */
[----:B-1----:R-:W-:Y:S02]  /*0b10*/  IMAD.MOV.U32 R6, RZ, RZ, RZ ;  /* 0x000000ffff067224 */ /* 0x002fe400078e00ff */
[C---:B------:R-:W-:Y:S01]  /*0b20*/  IMAD R2, R11.reuse, R4, R2 ;  /* 0x000000040b027224 */ /* 0x040fe200078e0202 */
[----:B------:R-:W-:Y:S01]  /*0b30*/  LOP3.LUT R5, R0, R5, R9, 0xfe, !PT ;  /* 0x0000000500057212 */ /* 0x000fe200078efe09 */
[----:B--2---:R-:W-:Y:S01]  /*0b40*/  IMAD.MOV R4, RZ, RZ, -R7 ;  /* 0x000000ffff047224 */ /* 0x004fe200078e0a07 */
[----:B------:R-:W-:Y:S02]  /*0b50*/  SHF.R.S32.HI R9, RZ, 0x1f, R14 ;  /* 0x0000001fff097819 */ /* 0x000fe4000001140e */
[----:B------:R-:W-:Y:S01]  /*0b60*/  ISETP.GT.U32.AND P0, PT, R11, R2, PT ;  /* 0x000000020b00720c */ /* 0x000fe20003f04070 */
[----:B------:R-:W-:Y:S01]  /*0b70*/  IMAD R13, R4, R3, RZ ;  /* 0x00000003040d7224 */ /* 0x000fe200078e02ff */
[----:B------:R-:W-:-:S02]  /*0b80*/  LOP3.LUT R8, R5, 0x7e, RZ, 0xfc, !PT ;  /* 0x0000007e05087812 */ /* 0x000fc400078efcff */
[----:B------:R-:W-:Y:S01]  /*0b90*/  LEA.HI R14, R9, R14, RZ, 0x6 ;  /* 0x0000000e090e7211 */ /* 0x000fe200078f30ff */
[----:B------:R-:W-:Y:S01]  /*0ba0*/  IMAD.HI.U32 R4, R7, R13, R6 ;  /* 0x0000000d07047227 */ /* 0x000fe200078e0006 */
[----:B------:R-:W-:Y:S02]  /*0bb0*/  IABS R10, R8 ;  /* 0x00000008000a7213 */ /* 0x000fe40000000000 */
[----:B------:R-:W-:Y:S02]  /*0bc0*/  ISETP.GE.AND P3, PT, R8, RZ, PT ;  /* 0x000000ff0800720c */ /* 0x000fe40003f66270 */
[C---:B------:R-:W-:Y:S01]  /*0bd0*/  LOP3.LUT R8, R5.reuse, 0x7a, RZ, 0xfc, !PT ;  /* 0x0000007a05087812 */ /* 0x040fe200078efcff */
[----:B------:R-:W-:Y:S01]  /*0be0*/  IMAD.MOV.U32 R9, RZ, RZ, R10 ;  /* 0x000000ffff097224 */ /* 0x000fe200078e000a */
[----:B------:R-:W-:Y:S01]  /*0bf0*/  LOP3.LUT R17, R5, 0x78, RZ, 0xfc, !PT ;  /* 0x0000007805117812 */ /* 0x000fe200078efcff */
[----:B------:R-:W-:Y:S01]  /*0c00*/  @!P0 IMAD.IADD R2, R2, 0x1, -R11 ;  /* 0x0000000102028824 */ /* 0x000fe200078e0a0b */
[----:B------:R-:W-:Y:S01]  /*0c10*/  IABS R12, R8 ;  /* 0x00000008000c7213 */ /* 0x000fe20000000000 */
[----:B------:R-:W-:Y:S01]  /*0c20*/  IMAD.HI.U32 R6, R4, R9, RZ ;  /* 0x0000000904067227 */ /* 0x000fe200078e00ff */
[----:B------:R-:W-:-:S02]  /*0c30*/  IABS R13, R17 ;  /* 0x00000011000d7213 */ /* 0x000fc40000000000 */
[----:B------:R-:W-:Y:S01]  /*0c40*/  ISETP.GT.U32.AND P1, PT, R11, R2, PT ;  /* 0x000000020b00720c */ /* 0x000fe20003f24070 */
[----:B------:R-:W-:Y:S01]  /*0c50*/  IMAD.MOV R6, RZ, RZ, -R6 ;  /* 0x000000ffff067224 */ /* 0x000fe200078e0a06 */
[----:B------:R-:W-:Y:S01]  /*0c60*/  ISETP.GE.AND P0, PT, R8, RZ, PT ;  /* 0x000000ff0800720c */ /* 0x000fe20003f06270 */
[C---:B------:R-:W-:Y:S01]  /*0c70*/  IMAD.HI.U32 R8, R4.reuse, R12, RZ ;  /* 0x0000000c04087227 */ /* 0x040fe200078e00ff */
[C---:B------:R-:W-:Y:S02]  /*0c80*/  LOP3.LUT R7, R5.reuse, 0x7c, RZ, 0xfc, !PT ;  /* 0x0000007c05077812 */ /* 0x040fe400078efcff */
[----:B------:R-:W-:Y:S01]  /*0c90*/  LOP3.LUT R18, R5, 0x76, RZ, 0xfc, !PT ;  /* 0x0000007605127812 */ /* 0x000fe200078efcff */
[----:B------:R-:W-:Y:S01]  /*0ca0*/  IMAD R6, R3, R6, R9 ;  /* 0x0000000603067224 */ /* 0x000fe200078e0209 */
[----:B------:R-:W-:Y:S01]  /*0cb0*/  IABS R10, R7 ;  /* 0x00000007000a7213 */ /* 0x000fe20000000000 */
[----:B------:R-:W-:Y:S01]  /*0cc0*/  IMAD.HI.U32 R9, R4, R13, RZ ;  /* 0x0000000d04097227 */ /* 0x000fe200078e00ff */
[----:B------:R-:W-:-:S02]  /*0cd0*/  ISETP.GE.AND P5, PT, R7, RZ, PT ;  /* 0x000000ff0700720c */ /* 0x000fc40003fa6270 */
[----:B------:R-:W-:Y:S01]  /*0ce0*/  ISETP.GT.U32.AND P4, PT, R3, R6, PT ;  /* 0x000000060300720c */ /* 0x000fe20003f84070 */
[----:B------:R-:W-:Y:S01]  /*0cf0*/  @!P1 IMAD.IADD R2, R2, 0x1, -R11 ;  /* 0x0000000102029824 */ /* 0x000fe200078e0a0b */
[----:B------:R-:W-:Y:S01]  /*0d00*/  ISETP.GE.AND P1, PT, R15, RZ, PT ;  /* 0x000000ff0f00720c */ /* 0x000fe20003f26270 */
[----:B------:R-:W-:Y:S01]  /*0d10*/  IMAD.MOV R11, RZ, RZ, -R8 ;  /* 0x000000ffff0b7224 */ /* 0x000fe200078e0a08 */
[C---:B------:R-:W-:Y:S01]  /*0d20*/  LOP3.LUT R19, R5.reuse, 0x74, RZ, 0xfc, !PT ;  /* 0x0000007405137812 */ /* 0x040fe200078efcff */
[----:B------:R-:W-:Y:S01]  /*0d30*/  IMAD.MOV R16, RZ, RZ, -R9 ;  /* 0x000000ffff107224 */ /* 0x000fe200078e0a09 */
[----:B------:R-:W-:Y:S01]  /*0d40*/  LOP3.LUT R22, R5, 0x6e, RZ, 0xfc, !PT ;  /* 0x0000006e05167812 */ /* 0x000fe200078efcff */
[----:B------:R-:W-:Y:S01]  /*0d50*/  IMAD R9, R3, R11, R12 ;  /* 0x0000000b03097224 */ /* 0x000fe200078e020c */
[----:B------:R-:W-:Y:S01]  /*0d60*/  LOP3.LUT R23, R5, 0x6c, RZ, 0xfc, !PT ;  /* 0x0000006c05177812 */ /* 0x000fe200078efcff */
[----:B------:R-:W-:Y:S01]  /*0d70*/  IMAD.HI.U32 R7, R4, R10, RZ ;  /* 0x0000000a04077227 */ /* 0x000fe200078e00ff */
[----:B------:R-:W-:-:S02]  /*0d80*/  IABS R20, R22 ;  /* 0x0000001600147213 */ /* 0x000fc40000000000 */
[----:B------:R-:W-:Y:S01]  /*0d90*/  IABS R21, R23 ;  /* 0x0000001700157213 */ /* 0x000fe20000000000 */
[----:B------:R-:W-:Y:S01]  /*0da0*/  IMAD.MOV R7, RZ, RZ, -R7 ;  /* 0x000000ffff077224 */ /* 0x000fe200078e0a07 */
[----:B------:R-:W-:Y:S01]  /*0db0*/  LOP3.LUT R29, R5, 0x6a, RZ, 0xfc, !PT ;  /* 0x0000006a051d7812 */ /* 0x000fe200078efcff */
[----:B------:R-:W-:Y:S01]  /*0dc0*/  @!P1 IMAD.MOV R2, RZ, RZ, -R2 ;  /* 0x000000ffff029224 */ /* 0x000fe200078e0a02 */
[----:B------:R-:W-:Y:S01]  /*0dd0*/  @!P2 LOP3.LUT R2, RZ, R88, RZ, 0x33, !PT ;  /* 0x00000058ff02a212 */ /* 0x000fe200078e33ff */
[----:B0-----:R-:W-:Y:S01]  /*0de0*/  IMAD.U32 R15, RZ, RZ, UR12 ;  /* 0x0000000cff0f7e24 */ /* 0x001fe2000f8e00ff */
[C---:B------:R-:W-:Y:S01]  /*0df0*/  ISETP.GT.U32.AND P2, PT, R3.reuse, R9, PT ;  /* 0x000000090300720c */ /* 0x040fe20003f44070 */
[----:B------:R-:W-:Y:S01]  /*0e00*/  IMAD R8, R3, R7, R10 ;  /* 0x0000000703087224 */ /* 0x000fe200078e020a */
[----:B------:R-:W-:Y:S01]  /*0e10*/  LOP3.LUT R30, R5, 0x68, RZ, 0xfc, !PT ;  /* 0x00000068051e7812 */ /* 0x000fe200078efcff */
[----:B------:R-:W-:Y:S01]  /*0e20*/  VIADD R7, R15, 0x4000 ;  /* 0x000040000f077836 */ /* 0x000fe20000000000 */
[----:B------:R-:W-:Y:S01]  /*0e30*/  IABS R15, R18 ;  /* 0x00000012000f7213 */ /* 0x000fe20000000000 */
[----:B------:R-:W-:Y:S01]  /*0e40*/  @!P4 IMAD.IADD R6, R6, 0x1, -R3 ;  /* 0x000000010606c824 */ /* 0x000fe200078e0a03 */
[C---:B------:R-:W-:Y:S01]  /*0e50*/  ISETP.GT.U32.AND P1, PT, R3.reuse, R8, PT ;  /* 0x000000080300720c */ /* 0x040fe20003f24070 */
[C---:B------:R-:W-:Y:S01]  /*0e60*/  IMAD R11, R3.reuse, R16, R13 ;  /* 0x00000010030b7224 */ /* 0x040fe200078e020d */
[----:B------:R-:W-:Y:S01]  /*0e70*/  SHF.R.U32.HI R7, RZ, 0x4, R7 ;  /* 0x00000004ff077819 */ /* 0x000fe20000011607 */
[----:B------:R-:W-:Y:S01]  /*0e80*/  IMAD.HI.U32 R12, R4, R15, RZ ;  /* 0x0000000f040c7227 */ /* 0x000fe200078e00ff */
[----:B------:R-:W-:-:S02]  /*0e90*/  ISETP.GT.U32.AND P4, PT, R3, R6, PT ;  /* 0x000000060300720c */ /* 0x000fc40003f84070 */
[----:B------:R-:W-:Y:S01]  /*0ea0*/  SGXT.U32 R7, R7, 0xe ;  /* 0x0000000e0707781a */ /* 0x000fe20000000000 */
[--C-:B------:R-:W-:Y:S01]  /*0eb0*/  @!P2 IMAD.IADD R9, R9, 0x1, -R3.reuse ;  /* 0x000000010909a824 */ /* 0x100fe200078e0a03 */
[----:B------:R-:W-:Y:S01]  /*0ec0*/  IABS R16, R19 ;  /* 0x0000001300107213 */ /* 0x000fe20000000000 */
[----:B------:R-:W-:Y:S01]  /*0ed0*/  IMAD.MOV R12, RZ, RZ, -R12 ;  /* 0x000000ffff0c7224 */ /* 0x000fe200078e0a0c */
[----:B------:R-:W-:Y:S01]  /*0ee0*/  R2UR UR10, R7 ;  /* 0x00000000070a72ca */ /* 0x000fe200000e0000 */
[----:B------:R-:W-:Y:S01]  /*0ef0*/  IMAD.MOV.U32 R10, RZ, RZ, RZ ;  /* 0x000000ffff0a7224 */ /* 0x000fe200078e00ff */
[----:B------:R-:W-:Y:S01]  /*0f00*/  ISETP.GT.U32.AND P2, PT, R3, R9, PT ;  /* 0x000000090300720c */ /* 0x000fe20003f44070 */
[----:B------:R-:W-:Y:S01]  /*0f10*/  @!P1 IMAD.IADD R8, R8, 0x1, -R3 ;  /* 0x0000000108089824 */ /* 0x000fe200078e0a03 */
[----:B------:R-:W-:Y:S01]  /*0f20*/  IADD3 R7, P6, R7, 0x2, RZ ;  /* 0x0000000207077810 */ /* 0x000fe20007fde0ff */
[----:B------:R-:W-:Y:S01]  /*0f30*/  IMAD R12, R3, R12, R15 ;  /* 0x0000000c030c7224 */ /* 0x000fe200078e020f */
[----:B------:R-:W-:Y:S01]  /*0f40*/  LOP3.LUT R15, R5, 0x72, RZ, 0xfc, !PT ;  /* 0x00000072050f7812 */ /* 0x000fe200078efcff */
[----:B------:R-:W-:Y:S01]  /*0f50*/  @!P4 IMAD.IADD R6, R6, 0x1, -R3 ;  /* 0x000000010606c824 */ /* 0x000fe200078e0a03 */
[C---:B------:R-:W-:Y:S01]  /*0f60*/  ISETP.GT.U32.AND P1, PT, R3.reuse, R8, PT ;  /* 0x000000080300720c */ /* 0x040fe20003f24070 */
[----:B------:R-:W-:Y:S01]  /*0f70*/  IMAD.HI.U32 R13, R4, R16, RZ ;  /* 0x00000010040d7227 */ /* 0x000fe200078e00ff */
[----:B------:R-:W-:-:S02]  /*0f80*/  ISETP.GT.U32.AND P4, PT, R3, R11, PT ;  /* 0x0000000b0300720c */ /* 0x000fc40003f84070 */
[----:B------:R-:W-:Y:S01]  /*0f90*/  IADD3.X R10, R10, 0x40000040, RZ, P6, !PT ;  /* 0x400000400a0a7810 */ /* 0x000fe200037fe4ff */
[----:B------:R-:W-:Y:S01]  /*0fa0*/  IMAD.MOV R13, RZ, RZ, -R13 ;  /* 0x000000ffff0d7224 */ /* 0x000fe200078e0a0d */
[----:B------:R-:W-:Y:S01]  /*0fb0*/  ISETP.GE.AND P6, PT, R17, RZ, PT ;  /* 0x000000ff1100720c */ /* 0x000fe20003fc6270 */
[--C-:B------:R-:W-:Y:S01]  /*0fc0*/  @!P2 IMAD.IADD R9, R9, 0x1, -R3.reuse ;  /* 0x000000010909a824 */ /* 0x100fe200078e0a03 */
[C---:B------:R-:W-:Y:S01]  /*0fd0*/  ISETP.GT.U32.AND P2, PT, R3.reuse, R12, PT ;  /* 0x0000000c0300720c */ /* 0x040fe20003f44070 */
[----:B------:R-:W-:Y:S01]  /*0fe0*/  IMAD R13, R3, R13, R16 ;  /* 0x0000000d030d7224 */ /* 0x000fe200078e0210 */
[----:B------:R-:W-:Y:S01]  /*0ff0*/  IABS R17, R15 ;  /* 0x0000000f00117213 */ /* 0x000fe20000000000 */
[----:B------:R-:W-:Y:S01]  /*1000*/  @!P3 IMAD.MOV R6, RZ, RZ, -R6 ;  /* 0x000000ffff06b224 */ /* 0x000fe200078e0a06 */
[----:B------:R-:W-:Y:S01]  /*1010*/  LOP3.LUT R16, R5, 0x70, RZ, 0xfc, !PT ;  /* 0x0000007005107812 */ /* 0x000fe200078efcff */
[--C-:B------:R-:W-:Y:S01]  /*1020*/  @!P1 IMAD.IADD R8, R8, 0x1, -R3.reuse ;  /* 0x0000000108089824 */ /* 0x100fe200078e0a03 */
[----:B------:R-:W-:Y:S01]  /*1030*/  ISETP.GE.AND P1, PT, R19, RZ, PT ;  /* 0x000000ff1300720c */ /* 0x000fe20003f26270 */
[----:B------:R-:W-:Y:S01]  /*1040*/  @!P4 IMAD.IADD R11, R11, 0x1, -R3 ;  /* 0x000000010b0bc824 */ /* 0x000fe200078e0a03 */
[----:B------:R-:W-:Y:S01]  /*1050*/  ISETP.GE.AND P3, PT, R18, RZ, PT ;  /* 0x000000ff1200720c */ /* 0x000fe20003f66270 */
[----:B------:R-:W-:Y:S01]  /*1060*/  @!P5 IMAD.MOV R8, RZ, RZ, -R8 ;  /* 0x000000ffff08d224 */ /* 0x000fe200078e0a08 */
[----:B------:R-:W-:Y:S01]  /*1070*/  ISETP.GE.AND P5, PT, R15, RZ, PT ;  /* 0x000000ff0f00720c */ /* 0x000fe20003fa6270 */
[----:B------:R-:W-:Y:S01]  /*1080*/  IMAD.HI.U32 R15, R4, R17, RZ ;  /* 0x00000011040f7227 */ /* 0x000fe200078e00ff */
[----:B------:R-:W-:-:S02]  /*1090*/  ISETP.GT.U32.AND P4, PT, R3, R11, PT ;  /* 0x0000000b0300720c */ /* 0x000fc40003f84070 */
[----:B------:R-:W-:Y:S01]  /*10a0*/  IABS R19, R16 ;  /* 0x0000001000137213 */ /* 0x000fe20000000000 */
[----:B------:R-:W-:Y:S01]  /*10b0*/  @!P2 IMAD.IADD R12, R12, 0x1, -R3 ;  /* 0x000000010c0ca824 */ /* 0x000fe200078e0a03 */
[----:B------:R-:W-:Y:S01]  /*10c0*/  IABS R24, R30 ;  /* 0x0000001e00187213 */ /* 0x000fe20000000000 */
[----:B------:R-:W-:Y:S01]  /*10d0*/  IMAD.MOV R18, RZ, RZ, -R15 ;  /* 0x000000ffff127224 */ /* 0x000fe200078e0a0f */
[----:B------:R-:W-:Y:S01]  /*10e0*/  LOP3.LUT R31, R5, 0x66, RZ, 0xfc, !PT ;  /* 0x00000066051f7812 */ /* 0x000fe200078efcff */
[----:B------:R-:W-:Y:S01]  /*10f0*/  @!P0 IMAD.MOV R9, RZ, RZ, -R9 ;  /* 0x000000ffff098224 */ /* 0x000fe200078e0a09 */
[C---:B------:R-:W-:Y:S01]  /*1100*/  ISETP.GT.U32.AND P2, PT, R3.reuse, R12, PT ;  /* 0x0000000c0300720c */ /* 0x040fe20003f44070 */
[----:B------:R-:W-:Y:S01]  /*1110*/  IMAD R15, R3, R18, R17 ;  /* 0x00000012030f7224 */ /* 0x000fe200078e0211 */
[----:B------:R-:W-:Y:S01]  /*1120*/  ISETP.GE.AND P0, PT, R16, RZ, PT ;  /* 0x000000ff1000720c */ /* 0x000fe20003f06270 */
[----:B------:R-:W-:Y:S01]  /*1130*/  IMAD.HI.U32 R16, R4, R19, RZ ;  /* 0x0000001304107227 */ /* 0x000fe200078e00ff */
[----:B------:R-:W-:-:S02]  /*1140*/  IABS R25, R31 ;  /* 0x0000001f00197213 */ /* 0x000fc40000000000 */
[C---:B------:R-:W-:Y:S01]  /*1150*/  LOP3.LUT R33, R5.reuse, 0x62, RZ, 0xfc, !PT ;  /* 0x0000006205217812 */ /* 0x040fe200078efcff */
[----:B------:R-:W-:Y:S01]  /*1160*/  IMAD.MOV R16, RZ, RZ, -R16 ;  /* 0x000000ffff107224 */ /* 0x000fe200078e0a10 */
[----:B------:R-:W-:Y:S01]  /*1170*/  LOP3.LUT R32, R5, 0x64, RZ, 0xfc, !PT ;  /* 0x0000006405207812 */ /* 0x000fe200078efcff */
[----:B------:R-:W-:Y:S01]  /*1180*/  @!P4 IMAD.IADD R11, R11, 0x1, -R3 ;  /* 0x000000010b0bc824 */ /* 0x000fe200078e0a03 */
[C---:B------:R-:W-:Y:S01]  /*1190*/  ISETP.GT.U32.AND P4, PT, R3.reuse, R13, PT ;  /* 0x0000000d0300720c */ /* 0x040fe20003f84070 */
[C---:B------:R-:W-:Y:S01]  /*11a0*/  IMAD R16, R3.reuse, R16, R19 ;  /* 0x0000001003107224 */ /* 0x040fe200078e0213 */
[----:B------:R-:W-:Y:S01]  /*11b0*/  IABS R28, R33 ;  /* 0x00000021001c7213 */ /* 0x000fe20000000000 */
[----:B------:R-:W-:Y:S01]  /*11c0*/  @!P2 IMAD.IADD R12, R12, 0x1, -R3 ;  /* 0x000000010c0ca824 */ /* 0x000fe200078e0a03 */
[C---:B------:R-:W-:Y:S01]  /*11d0*/  ISETP.GT.U32.AND P2, PT, R3.reuse, R15, PT ;  /* 0x0000000f0300720c */ /* 0x040fe20003f44070 */
[----:B------:R-:W-:Y:S01]  /*11e0*/  @!P6 IMAD.MOV R11, RZ, RZ, -R11 ;  /* 0x000000ffff0be224 */ /* 0x000fe200078e0a0b */
[----:B------:R-:W-:Y:S01]  /*11f0*/  ISETP.GT.U32.AND P6, PT, R3, R16, PT ;  /* 0x000000100300720c */ /* 0x000fe20003fc4070 */
[----:B------:R-:W-:Y:S01]  /*1200*/  IMAD.HI.U32 R17, R4, R20, RZ ;  /* 0x0000001404117227 */ /* 0x000fe200078e00ff */
[----:B------:R-:W-:-:S02]  /*1210*/  IABS R27, R32 ;  /* 0x00000020001b7213 */ /* 0x000fc40000000000 */
[C---:B------:R-:W-:Y:S01]  /*1220*/  LOP3.LUT R34, R5.reuse, 0x60, RZ, 0xfc, !PT ;  /* 0x0000006005227812 */ /* 0x040fe200078efcff */
[----:B------:R-:W-:Y:S01]  /*1230*/  IMAD.MOV R17, RZ, RZ, -R17 ;  /* 0x000000ffff117224 */ /* 0x000fe200078e0a11 */
[C---:B------:R-:W-:Y:S01]  /*1240*/  LOP3.LUT R35, R5.reuse, 0x5e, RZ, 0xfc, !PT ;  /* 0x0000005e05237812 */ /* 0x040fe200078efcff */
[----:B------:R-:W-:Y:S01]  /*1250*/  @!P3 IMAD.MOV R12, RZ, RZ, -R12 ;  /* 0x000000ffff0cb224 */ /* 0x000fe200078e0a0c */
[----:B------:R-:W-:Y:S01]  /*1260*/  ISETP.GE.AND P3, PT, R22, RZ, PT ;  /* 0x000000ff1600720c */ /* 0x000fe20003f66270 */
[----:B------:R-:W-:Y:S01]  /*1270*/  IMAD.HI.U32 R18, R4, R21, RZ ;  /* 0x0000001504127227 */ /* 0x000fe200078e00ff */
[----:B------:R-:W-:Y:S02]  /*1280*/  IABS R22, R29 ;  /* 0x0000001d00167213 */ /* 0x000fe40000000000 */
[----:B------:R-:W-:Y:S01]  /*1290*/  LOP3.LUT R39, R5, 0x4e, RZ, 0xfc, !PT ;  /* 0x0000004e05277812 */ /* 0x000fe200078efcff */
[--C-:B------:R-:W-:Y:S01]  /*12a0*/  @!P2 IMAD.IADD R15, R15, 0x1, -R3.reuse ;  /* 0x000000010f0fa824 */ /* 0x100fe200078e0a03 */
[C---:B------:R-:W-:Y:S01]  /*12b0*/  LOP3.LUT R38, R5.reuse, 0x50, RZ, 0xfc, !PT ;  /* 0x0000005005267812 */ /* 0x040fe200078efcff */
[----:B------:R-:W-:Y:S01]  /*12c0*/  @!P6 IMAD.IADD R16, R16, 0x1, -R3 ;  /* 0x000000011010e824 */ /* 0x000fe200078e0a03 */
[----:B------:R-:W-:Y:S01]  /*12d0*/  LOP3.LUT R40, R5, 0x4c, RZ, 0xfc, !PT ;  /* 0x0000004c05287812 */ /* 0x000fe200078efcff */
[C---:B------:R-:W-:Y:S01]  /*12e0*/  IMAD R17, R3.reuse, R17, R20 ;  /* 0x0000001103117224 */ /* 0x040fe200078e0214 */
[C---:B------:R-:W-:Y:S01]  /*12f0*/  ISETP.GT.U32.AND P2, PT, R3.reuse, R15, PT ;  /* 0x0000000f0300720c */ /* 0x040fe20003f44070 */
[----:B------:R-:W-:Y:S01]  /*1300*/  IMAD.MOV R18, RZ, RZ, -R18 ;  /* 0x000000ffff127224 */ /* 0x000fe200078e0a12 */
[----:B------:R-:W-:Y:S01]  /*1310*/  ISETP.GT.U32.AND P6, PT, R3, R16, PT ;  /* 0x000000100300720c */ /* 0x000fe20003fc4070 */
[----:B------:R-:W-:Y:S01]  /*1320*/  IMAD.HI.U32 R19, R4, R22, RZ ;  /* 0x0000001604137227 */ /* 0x000fe200078e00ff */
[----:B------:R-:W-:-:S02]  /*1330*/  IABS R36, R39 ;  /* 0x0000002700247213 */ /* 0x000fc40000000000 */
[----:B------:R-:W-:Y:S01]  /*1340*/  IABS R37, R40 ;  /* 0x0000002800257213 */ /* 0x000fe20000000000 */
[----:B------:R-:W-:Y:S01]  /*1350*/  IMAD R18, R3, R18, R21 ;  /* 0x0000001203127224 */ /* 0x000fe200078e0215 */
[C---:B------:R-:W-:Y:S01]  /*1360*/  LOP3.LUT R42, R5.reuse, 0x46, RZ, 0xfc, !PT ;  /* 0x00000046052a7812 */ /* 0x040fe200078efcff */
[----:B------:R-:W-:Y:S01]  /*1370*/  IMAD.MOV R19, RZ, RZ, -R19 ;  /* 0x000000ffff137224 */ /* 0x000fe200078e0a13 */
[C---:B------:R-:W-:Y:S01]  /*1380*/  LOP3.LUT R44, R5.reuse, 0x44, RZ, 0xfc, !PT ;  /* 0x00000044052c7812 */ /* 0x040fe200078efcff */
[----:B------:R-:W-:Y:S01]  /*1390*/  IMAD.HI.U32 R20, R4, R24, RZ ;  /* 0x0000001804147227 */ /* 0x000fe200078e00ff */
[----:B------:R-:W-:Y:S02]  /*13a0*/  LOP3.LUT R45, R5, 0x42, RZ, 0xfc, !PT ;  /* 0x00000042052d7812 */ /* 0x000fe400078efcff */
[----:B------:R-:W-:Y:S01]  /*13b0*/  IABS R41, R44 ;  /* 0x0000002c00297213 */ /* 0x000fe20000000000 */
[--C-:B------:R-:W-:Y:S01]  /*13c0*/  @!P2 IMAD.IADD R15, R15, 0x1, -R3.reuse ;  /* 0x000000010f0fa824 */ /* 0x100fe200078e0a03 */
[C---:B------:R-:W-:Y:S01]  /*13d0*/  ISETP.GT.U32.AND P2, PT, R3.reuse, R17, PT ;  /* 0x000000110300720c */ /* 0x040fe20003f44070 */
[--C-:B------:R-:W-:Y:S01]  /*13e0*/  @!P6 IMAD.IADD R16, R16, 0x1, -R3.reuse ;  /* 0x000000011010e824 */ /* 0x100fe200078e0a03 */
[C---:B------:R-:W-:Y:S01]  /*13f0*/  ISETP.GT.U32.AND P6, PT, R3.reuse, R18, PT ;  /* 0x000000120300720c */ /* 0x040fe20003fc4070 */
[----:B------:R-:W-:Y:S01]  /*1400*/  IMAD R19, R3, R19, R22 ;  /* 0x0000001303137224 */ /* 0x000fe200078e0216 */
[----:B------:R-:W-:Y:S01]  /*1410*/  IABS R43, R45 ;  /* 0x0000002d002b7213 */ /* 0x000fe20000000000 */
[----:B------:R-:W-:Y:S01]  /*1420*/  @!P4 IMAD.IADD R13, R13, 0x1, -R3 ;  /* 0x000000010d0dc824 */ /* 0x000fe200078e0a03 */
[C---:B------:R-:W-:Y:S01]  /*1430*/  LOP3.LUT R46, R5.reuse, 0x40, RZ, 0xfc, !PT ;  /* 0x00000040052e7812 */ /* 0x040fe200078efcff */
[----:B------:R-:W-:Y:S01]  /*1440*/  IMAD.MOV R20, RZ, RZ, -R20 ;  /* 0x000000ffff147224 */ /* 0x000fe200078e0a14 */
[----:B------:R-:W-:Y:S01]  /*1450*/  LOP3.LUT R48, R5, 0x3e, RZ, 0xfc, !PT ;  /* 0x0000003e05307812 */ /* 0x000fe200078efcff */
[----:B------:R-:W-:Y:S01]  /*1460*/  IMAD.HI.U32 R21, R4, R25, RZ ;  /* 0x0000001904157227 */ /* 0x000fe200078e00ff */
[----:B------:R-:W-:-:S02]  /*1470*/  ISETP.GT.U32.AND P4, PT, R3, R13, PT ;  /* 0x0000000d0300720c */ /* 0x000fc40003f84070 */
[----:B------:R-:W-:Y:S01]  /*1480*/  LOP3.LUT R49, R5, 0x3c, RZ, 0xfc, !PT ;  /* 0x0000003c05317812 */ /* 0x000fe200078efcff */
[--C-:B------:R-:W-:Y:S01]  /*1490*/  @!P2 IMAD.IADD R17, R17, 0x1, -R3.reuse ;  /* 0x000000011111a824 */ /* 0x100fe200078e0a03 */
[C---:B------:R-:W-:Y:S01]  /*14a0*/  ISETP.GT.U32.AND P2, PT, R3.reuse, R19, PT ;  /* 0x000000130300720c */ /* 0x040fe20003f44070 */
[----:B------:R-:W-:Y:S01]  /*14b0*/  IMAD R20, R3, R20, R24 ;  /* 0x0000001403147224 */ /* 0x000fe200078e0218 */
[C---:B------:R-:W-:Y:S01]  /*14c0*/  LOP3.LUT R50, R5.reuse, 0x3a, RZ, 0xfc, !PT ;  /* 0x0000003a05327812 */ /* 0x040fe200078efcff */
[----:B------:R-:W-:Y:S01]  /*14d0*/  @!P6 IMAD.IADD R18, R18, 0x1, -R3 ;  /* 0x000000011212e824 */ /* 0x000fe200078e0a03 */
[----:B------:R-:W-:Y:S01]  /*14e0*/  LOP3.LUT R51, R5, 0x38, RZ, 0xfc, !PT ;  /* 0x0000003805337812 */ /* 0x000fe200078efcff */
[----:B------:R-:W-:Y:S01]  /*14f0*/  IMAD.MOV R26, RZ, RZ, -R21 ;  /* 0x000000ffff1a7224 */ /* 0x000fe200078e0a15 */
[C---:B------:R-:W-:Y:S01]  /*1500*/  ISETP.GT.U32.AND P6, PT, R3.reuse, R20, PT ;  /* 0x000000140300720c */ /* 0x040fe20003fc4070 */
[----:B------:R-:W-:Y:S01]  /*1510*/  @!P5 IMAD.MOV R15, RZ, RZ, -R15 ;  /* 0x000000ffff0fd224 */ /* 0x000fe200078e0a0f */
[----:B------:R-:W-:Y:S01]  /*1520*/  IABS R47, R51 ;  /* 0x00000033002f7213 */ /* 0x000fe20000000000 */
[----:B------:R-:W-:Y:S01]  /*1530*/  IMAD R21, R3, R26, R25 ;  /* 0x0000001a03157224 */ /* 0x000fe200078e0219 */
[----:B------:R-:W-:Y:S01]  /*1540*/  IABS R26, R34 ;  /* 0x00000022001a7213 */ /* 0x000fe20000000000 */
[--C-:B------:R-:W-:Y:S01]  /*1550*/  @!P4 IMAD.IADD R13, R13, 0x1, -R3.reuse ;  /* 0x000000010d0dc824 */ /* 0x100fe200078e0a03 */
[----:B------:R-:W-:Y:S01]  /*1560*/  ISETP.GE.AND P4, PT, R23, RZ, PT ;  /* 0x000000ff1700720c */ /* 0x000fe20003f86270 */
[----:B------:R-:W-:Y:S01]  /*1570*/  @!P2 IMAD.IADD R19, R19, 0x1, -R3 ;  /* 0x000000011313a824 */ /* 0x000fe200078e0a03 */
[C---:B------:R-:W-:Y:S01]  /*1580*/  ISETP.GT.U32.AND P2, PT, R3.reuse, R17, PT ;  /* 0x000000110300720c */ /* 0x040fe20003f44070 */
[----:B------:R-:W-:Y:S01]  /*1590*/  @!P0 IMAD.MOV R16, RZ, RZ, -R16 ;  /* 0x000000ffff108224 */ /* 0x000fe200078e0a10 */
[C---:B------:R-:W-:Y:S01]  /*15a0*/  ISETP.GT.U32.AND P0, PT, R3.reuse, R21, PT ;  /* 0x000000150300720c */ /* 0x040fe20003f04070 */
[----:B------:R-:W-:Y:S01]  /*15b0*/  IMAD.HI.U32 R23, R4, R28, RZ ;  /* 0x0000001c04177227 */ /* 0x000fe200078e00ff */
[----:B------:R-:W-:-:S02]  /*15c0*/  ISETP.GT.U32.AND P5, PT, R3, R19, PT ;  /* 0x000000130300720c */ /* 0x000fc40003fa4070 */
[----:B------:R-:W-:Y:S01]  /*15d0*/  LOP3.LUT R52, R5, 0x30, RZ, 0xfc, !PT ;  /* 0x0000003005347812 */ /* 0x000fe200078efcff */
[----:B------:R-:W-:Y:S01]  /*15e0*/  @!P1 IMAD.MOV R13, RZ, RZ, -R13 ;  /* 0x000000ffff0d9224 */ /* 0x000fe200078e0a0d */
[----:B------:R-:W-:Y:S01]  /*15f0*/  ISETP.GT.U32.AND P1, PT, R3, R18, PT ;  /* 0x000000120300720c */ /* 0x000fe20003f24070 */
[----:B------:R-:W-:Y:S01]  /*1600*/  @!P6 IMAD.IADD R20, R20, 0x1, -R3 ;  /* 0x000000011414e824 */ /* 0x000fe200078e0a03 */
[C---:B------:R-:W-:Y:S01]  /*1610*/  LOP3.LUT R53, R5.reuse, 0x2e, RZ, 0xfc, !PT ;  /* 0x0000002e05357812 */ /* 0x040fe200078efcff */
[----:B------:R-:W-:Y:S01]  /*1620*/  IMAD.HI.U32 R22, R4, R27, RZ ;  /* 0x0000001b04167227 */ /* 0x000fe200078e00ff */
[----:B------:R-:W-:Y:S02]  /*1630*/  LOP3.LUT R55, R5, 0x2c, RZ, 0xfc, !PT ;  /* 0x0000002c05377812 */ /* 0x000fe400078efcff */
[----:B------:R-:W-:Y:S01]  /*1640*/  ISETP.GT.U32.AND P6, PT, R3, R20, PT ;  /* 0x000000140300720c */ /* 0x000fe20003fc4070 */
[----:B------:R-:W-:Y:S01]  /*1650*/  IMAD.MOV R23, RZ, RZ, -R23 ;  /* 0x000000ffff177224 */ /* 0x000fe200078e0a17 */
[----:B------:R-:W-:Y:S01]  /*1660*/  IABS R54, R55 ;  /* 0x0000003700367213 */ /* 0x000fe20000000000 */
[----:B------:R-:W-:Y:S01]  /*1670*/  IMAD.MOV R22, RZ, RZ, -R22 ;  /* 0x000000ffff167224 */ /* 0x000fe200078e0a16 */
[----:B------:R-:W-:Y:S01]  /*1680*/  LOP3.LUT R57, R5, 0x2a, RZ, 0xfc, !PT ;  /* 0x0000002a05397812 */ /* 0x000fe200078efcff */
[----:B------:R-:W-:Y:S01]  /*1690*/  IMAD R23, R3, R23, R28 ;  /* 0x0000001703177224 */ /* 0x000fe200078e021c */
[----:B------:R-:W-:Y:S01]  /*16a0*/  LOP3.LUT R59, R5, 0xe, RZ, 0xfc, !PT ;  /* 0x0000000e053b7812 */ /* 0x000fe200078efcff */
[----:B------:R-:W-:Y:S01]  /*16b0*/  IMAD R22, R3, R22, R27 ;  /* 0x0000001603167224 */ /* 0x000fe200078e021b */
[----:B------:R-:W-:Y:S01]  /*16c0*/  IABS R27, R35 ;  /* 0x00000023001b7213 */ /* 0x000fe20000000000 */
[--C-:B------:R-:W-:Y:S01]  /*16d0*/  @!P2 IMAD.IADD R17, R17, 0x1, -R3.reuse ;  /* 0x000000011111a824 */ /* 0x100fe200078e0a03 */
[----:B------:R-:W-:Y:S01]  /*16e0*/  IABS R56, R57 ;  /* 0x0000003900387213 */ /* 0x000fe20000000000 */
[--C-:B------:R-:W-:Y:S01]  /*16f0*/  @!P5 IMAD.IADD R19, R19, 0x1, -R3.reuse ;  /* 0x000000011313d824 */ /* 0x100fe200078e0a03 */
[----:B------:R-:W-:Y:S01]  /*1700*/  ISETP.GT.U32.AND P5, PT, R3, R23, PT ;  /* 0x000000170300720c */ /* 0x000fe20003fa4070 */
[--C-:B------:R-:W-:Y:S01]  /*1710*/  @!P0 IMAD.IADD R21, R21, 0x1, -R3.reuse ;  /* 0x0000000115158824 */ /* 0x100fe200078e0a03 */
[----:B------:R-:W-:Y:S01]  /*1720*/  ISETP.GT.U32.AND P2, PT, R3, R22, PT ;  /* 0x000000160300720c */ /* 0x000fe20003f44070 */
[----:B------:R-:W-:Y:S01]  /*1730*/  @!P1 IMAD.IADD R18, R18, 0x1, -R3 ;  /* 0x0000000112129824 */ /* 0x000fe200078e0a03 */
[----:B------:R-:W-:Y:S01]  /*1740*/  ISETP.GE.AND P1, PT, R29, RZ, PT ;  /* 0x000000ff1d00720c */ /* 0x000fe20003f26270 */
[----:B------:R-:W-:Y:S01]  /*1750*/  @!P3 IMAD.MOV R17, RZ, RZ, -R17 ;  /* 0x000000ffff11b224 */ /* 0x000fe200078e0a11 */
[----:B------:R-:W-:Y:S01]  /*1760*/  ISETP.GT.U32.AND P3, PT, R3, R21, PT ;  /* 0x000000150300720c */ /* 0x000fe20003f64070 */
[----:B------:R-:W-:Y:S01]  /*1770*/  IMAD.HI.U32 R24, R4, R26, RZ ;  /* 0x0000001a04187227 */ /* 0x000fe200078e00ff */
[----:B------:R-:W-:-:S02]  /*1780*/  ISETP.GE.AND P0, PT, R31, RZ, PT ;  /* 0x000000ff1f00720c */ /* 0x000fc40003f06270 */
[C---:B------:R-:W-:Y:S01]  /*1790*/  LOP3.LUT R31, R5.reuse, 0x5a, RZ, 0xfc, !PT ;  /* 0x0000005a051f7812 */ /* 0x040fe200078efcff */
[----:B------:R-:W-:Y:S01]  /*17a0*/  IMAD.HI.U32 R25, R4, R27, RZ ;  /* 0x0000001b04197227 */ /* 0x000fe200078e00ff */
[----:B------:R-:W-:Y:S02]  /*17b0*/  IABS R84, R59 ;  /* 0x0000003b00547213 */ /* 0x000fe40000000000 */
[----:B------:R-:W-:Y:S01]  /*17c0*/  IABS R29, R31 ;  /* 0x0000001f001d7213 */ /* 0x000fe20000000000 */
[----:B------:R-:W-:Y:S01]  /*17d0*/  @!P6 IMAD.IADD R20, R20, 0x1, -R3 ;  /* 0x000000011414e824 */ /* 0x000fe200078e0a03 */
[----:B------:R-:W-:Y:S01]  /*17e0*/  ISETP.GE.AND P6, PT, R30, RZ, PT ;  /* 0x000000ff1e00720c */ /* 0x000fe20003fc6270 */
[----:B------:R-:W-:Y:S01]  /*17f0*/  IMAD.MOV R24, RZ, RZ, -R24 ;  /* 0x000000ffff187224 */ /* 0x000fe200078e0a18 */
[C---:B------:R-:W-:Y:S01]  /*1800*/  LOP3.LUT R61, R5.reuse, 0xc, RZ, 0xfc, !PT ;  /* 0x0000000c053d7812 */ /* 0x040fe200078efcff */
[----:B------:R-:W-:Y:S01]  /*1810*/  IMAD.MOV R28, RZ, RZ, -R25 ;  /* 0x000000ffff1c7224 */ /* 0x000fe200078e0a19 */
[----:B------:R-:W-:Y:S01]  /*1820*/  LOP3.LUT R63, R5, 0xa, RZ, 0xfc, !PT ;  /* 0x0000000a053f7812 */ /* 0x000fe200078efcff */
[C---:B------:R-:W-:Y:S01]  /*1830*/  IMAD R24, R3.reuse, R24, R26 ;  /* 0x0000001803187224 */ /* 0x040fe200078e021a */
[----:B------:R-:W-:Y:S01]  /*1840*/  IABS R86, R61 ;  /* 0x0000003d00567213 */ /* 0x000fe20000000000 */
[----:B------:R-:W-:Y:S01]  /*1850*/  IMAD R25, R3, R28, R27 ;  /* 0x0000001c03197224 */ /* 0x000fe200078e021b */
[----:B------:R-:W-:Y:S01]  /*1860*/  LOP3.LUT R27, R5, 0x5c, RZ, 0xfc, !PT ;  /* 0x0000005c051b7812 */ /* 0x000fe200078efcff */
[----:B------:R-:W-:Y:S01]  /*1870*/  @!P5 IMAD.IADD R23, R23, 0x1, -R3 ;  /* 0x000000011717d824 */ /* 0x000fe200078e0a03 */
[----:B------:R-:W-:Y:S01]  /*1880*/  IABS R88, R63 ;  /* 0x0000003f00587213 */ /* 0x000fe20000000000 */
[----:B------:R-:W-:Y:S01]  /*1890*/  @!P1 IMAD.MOV R19, RZ, RZ, -R19 ;  /* 0x000000ffff139224 */ /* 0x000fe200078e0a13 */
[----:B------:R-:W-:Y:S01]  /*18a0*/  ISETP.GT.U32.AND P1, PT, R3, R24, PT ;  /* 0x000000180300720c */ /* 0x000fe20003f24070 */
[--C-:B------:R-:W-:Y:S01]  /*18b0*/  @!P3 IMAD.IADD R21, R21, 0x1, -R3.reuse ;  /* 0x000000011515b824 */ /* 0x100fe200078e0a03 */
[C---:B------:R-:W-:Y:S01]  /*18c0*/  ISETP.GT.U32.AND P5, PT, R3.reuse, R23, PT ;  /* 0x000000170300720c */ /* 0x040fe20003fa4070 */
[----:B------:R-:W-:Y:S01]  /*18d0*/  @!P2 IMAD.IADD R22, R22, 0x1, -R3 ;  /* 0x000000011616a824 */ /* 0x000fe200078e0a03 */
[----:B------:R-:W-:Y:S01]  /*18e0*/  IABS R28, R27 ;  /* 0x0000001b001c7213 */ /* 0x000fe20000000000 */
[----:B------:R-:W-:Y:S01]  /*18f0*/  @!P6 IMAD.MOV R20, RZ, RZ, -R20 ;  /* 0x000000ffff14e224 */ /* 0x000fe200078e0a14 */
[----:B------:R-:W-:Y:S01]  /*1900*/  ISETP.GT.U32.AND P3, PT, R3, R25, PT ;  /* 0x000000190300720c */ /* 0x000fe20003f64070 */
[----:B------:R-:W-:Y:S01]  /*1910*/  @!P4 IMAD.MOV R18, RZ, RZ, -R18 ;  /* 0x000000ffff12c224 */ /* 0x000fe200078e0a12 */
[----:B------:R-:W-:Y:S01]  /*1920*/  ISETP.GE.AND P6, PT, R33, RZ, PT ;  /* 0x000000ff2100720c */ /* 0x000fe20003fc6270 */
[----:B------:R-:W-:Y:S01]  /*1930*/  IMAD.HI.U32 R26, R4, R28, RZ ;  /* 0x0000001c041a7227 */ /* 0x000fe200078e00ff */
[----:B------:R-:W-:-:S02]  /*1940*/  ISETP.GT.U32.AND P4, PT, R3, R22, PT ;  /* 0x000000160300720c */ /* 0x000fc40003f84070 */
[----:B------:R-:W-:Y:S01]  /*1950*/  ISETP.GE.AND P2, PT, R32, RZ, PT ;  /* 0x000000ff2000720c */ /* 0x000fe20003f46270 */
[----:B------:R-:W-:Y:S01]  /*1960*/  IMAD.MOV R26, RZ, RZ, -R26 ;  /* 0x000000ffff1a7224 */ /* 0x000fe200078e0a1a */
[----:B------:R-:W-:Y:S01]  /*1970*/  IABS R98, R5 ;  /* 0x0000000500627213 */ /* 0x000fe20000000000 */
[--C-:B------:R-:W-:Y:S01]  /*1980*/  @!P5 IMAD.IADD R23, R23, 0x1, -R3.reuse ;  /* 0x000000011717d824 */ /* 0x100fe200078e0a03 */
[----:B------:R-:W-:Y:S01]  /*1990*/  ISETP.GE.AND P5, PT, R35, RZ, PT ;  /* 0x000000ff2300720c */ /* 0x000fe20003fa6270 */
[--C-:B------:R-:W-:Y:S01]  /*19a0*/  @!P1 IMAD.IADD R24, R24, 0x1, -R3.reuse ;  /* 0x0000000118189824 */ /* 0x100fe200078e0a03 */
[----:B------:R-:W-:Y:S01]  /*19b0*/  ISETP.GE.AND P1, PT, R27, RZ, PT ;  /* 0x000000ff1b00720c */ /* 0x000fe20003f26270 */
[----:B------:R-:W-:Y:S01]  /*19c0*/  @!P3 IMAD.IADD R25, R25, 0x1, -R3 ;  /* 0x000000011919b824 */ /* 0x000fe200078e0a03 */
[----:B------:R-:W-:Y:S01]  /*19d0*/  IABS R35, R38 ;  /* 0x0000002600237213 */ /* 0x000fe20000000000 */
[----:B------:R-:W-:Y:S01]  /*19e0*/  IMAD R26, R3, R26, R28 ;  /* 0x0000001a031a7224 */ /* 0x000fe200078e021c */
[----:B------:R-:W-:Y:S01]  /*19f0*/  LOP3.LUT R28, R5, 0x58, RZ, 0xfc, !PT ;  /* 0x00000058051c7812 */ /* 0x000fe200078efcff */
[----:B------:R-:W-:Y:S01]  /*1a00*/  @!P0 IMAD.MOV R21, RZ, RZ, -R21 ;  /* 0x000000ffff158224 */ /* 0x000fe200078e0a15 */
[C---:B------:R-:W-:Y:S01]  /*1a10*/  ISETP.GT.U32.AND P0, PT, R3.reuse, R24, PT ;  /* 0x000000180300720c */ /* 0x040fe20003f04070 */
[----:B------:R-:W-:Y:S01]  /*1a20*/  @!P6 IMAD.MOV R23, RZ, RZ, -R23 ;  /* 0x000000ffff17e224 */ /* 0x000fe200078e0a17 */
[C---:B------:R-:W-:Y:S01]  /*1a30*/  ISETP.GT.U32.AND P3, PT, R3.reuse, R25, PT ;  /* 0x000000190300720c */ /* 0x040fe20003f64070 */
[----:B------:R-:W-:Y:S01]  /*1a40*/  IMAD.HI.U32 R27, R4, R29, RZ ;  /* 0x0000001d041b7227 */ /* 0x000fe200078e00ff */
[----:B------:R-:W-:-:S02]  /*1a50*/  ISETP.GT.U32.AND P6, PT, R3, R26, PT ;  /* 0x0000001a0300720c */ /* 0x000fc40003fc4070 */
[----:B------:R-:W-:Y:S01]  /*1a60*/  R2UR UR6, R7 ;  /* 0x00000000070672ca */ /* 0x000fe200000e0000 */
[----:B------:R-:W-:Y:S01]  /*1a70*/  @!P4 IMAD.IADD R22, R22, 0x1, -R3 ;  /* 0x000000011616c824 */ /* 0x000fe200078e0a03 */
[----:B------:R-:W-:Y:S01]  /*1a80*/  ISETP.GE.AND P4, PT, R34, RZ, PT ;  /* 0x000000ff2200720c */ /* 0x000fe20003f86270 */
[----:B------:R-:W-:Y:S01]  /*1a90*/  IMAD.MOV R30, RZ, RZ, -R27 ;  /* 0x000000ffff1e7224 */ /* 0x000fe200078e0a1b */
[----:B------:R-:W-:Y:S01]  /*1aa0*/  LOP3.LUT R34, R5, 0x54, RZ, 0xfc, !PT ;  /* 0x0000005405227812 */ /* 0x000fe200078efcff */
[----:B------:R-:W-:Y:S01]  /*1ab0*/  @!P2 IMAD.MOV R22, RZ, RZ, -R22 ;  /* 0x000000ffff16a224 */ /* 0x000fe200078e0a16 */
[----:B------:R-:W-:Y:S01]  /*1ac0*/  ISETP.GE.AND P2, PT, R31, RZ, PT ;  /* 0x000000ff1f00720c */ /* 0x000fe20003f46270 */
[----:B------:R-:W-:Y:S01]  /*1ad0*/  IMAD R27, R3, R30, R29 ;  /* 0x0000001e031b7224 */ /* 0x000fe200078e021d */
[----:B------:R-:W-:Y:S01]  /*1ae0*/  IABS R31, R28 ;  /* 0x0000001c001f7213 */ /* 0x000fe20000000000 */
[--C-:B------:R-:W-:Y:S01]  /*1af0*/  @!P0 IMAD.IADD R24, R24, 0x1, -R3.reuse ;  /* 0x0000000118188824 */ /* 0x100fe200078e0a03 */
[----:B------:R-:W-:Y:S01]  /*1b00*/  ISETP.GE.AND P0, PT, R28, RZ, PT ;  /* 0x000000ff1c00720c */ /* 0x000fe20003f06270 */
[--C-:B------:R-:W-:Y:S01]  /*1b10*/  @!P3 IMAD.IADD R25, R25, 0x1, -R3.reuse ;  /* 0x000000011919b824 */ /* 0x100fe200078e0a03 */
[----:B------:R-:W-:Y:S01]  /*1b20*/  ISETP.GT.U32.AND P3, PT, R3, R27, PT ;  /* 0x0000001b0300720c */ /* 0x000fe20003f64070 */
[----:B------:R-:W-:Y:S01]  /*1b30*/  @!P6 IMAD.IADD R26, R26, 0x1, -R3 ;  /* 0x000000011a1ae824 */ /* 0x000fe200078e0a03 */
[----:B------:R-:W-:Y:S01]  /*1b40*/  LOP3.LUT R29, R5, 0x56, RZ, 0xfc, !PT ;  /* 0x00000056051d7812 */ /* 0x000fe200078efcff */
[----:B------:R-:W-:Y:S01]  /*1b50*/  @!P4 IMAD.MOV R24, RZ, RZ, -R24 ;  /* 0x000000ffff18c224 */ /* 0x000fe200078e0a18 */
[----:B------:R-:W-:Y:S01]  /*1b60*/  IABS R33, R34 ;  /* 0x0000002200217213 */ /* 0x000fe20000000000 */
[----:B------:R-:W-:Y:S01]  /*1b70*/  IMAD.HI.U32 R28, R4, R31, RZ ;  /* 0x0000001f041c7227 */ /* 0x000fe200078e00ff */
[----:B------:R-:W-:-:S02]  /*1b80*/  ISETP.GT.U32.AND P4, PT, R3, R26, PT ;  /* 0x0000001a0300720c */ /* 0x000fc40003f84070 */
[----:B------:R-:W-:Y:S01]  /*1b90*/  IABS R32, R29 ;  /* 0x0000001d00207213 */ /* 0x000fe20000000000 */
[----:B------:R-:W-:Y:S01]  /*1ba0*/  IMAD.MOV R28, RZ, RZ, -R28 ;  /* 0x000000ffff1c7224 */ /* 0x000fe200078e0a1c */
[----:B------:R-:W-:Y:S01]  /*1bb0*/  ISETP.GE.AND P6, PT, R29, RZ, PT ;  /* 0x000000ff1d00720c */ /* 0x000fe20003fc6270 */
[----:B------:R-:W-:Y:S01]  /*1bc0*/  IMAD.HI.U32 R30, R4, R33, RZ ;  /* 0x00000021041e7227 */ /* 0x000fe200078e00ff */
[----:B------:R-:W-:Y:S02]  /*1bd0*/  R2UR UR7, R10 ;  /* 0x000000000a0772ca */ /* 0x000fe400000e0000 */
[----:B------:R-:W-:Y:S01]  /*1be0*/  SHF.R.S32.HI R14, RZ, 0x6, R14 ;  /* 0x00000006ff0e7819 */ /* 0x000fe2000001140e */
[----:B------:R-:W-:Y:S02]  /*1bf0*/  @!P3 IMAD.IADD R27, R27, 0x1, -R3 ;  /* 0x000000011b1bb824 */ /* 0x000fe400078e0a03 */
[C---:B------:R-:W-:Y:S02]  /*1c00*/  IMAD R28, R3.reuse, R28, R31 ;  /* 0x0000001c031c7224 */ /* 0x040fe400078e021f */
[----:B------:R-:W-:Y:S01]  /*1c10*/  @!P4 IMAD.IADD R26, R26, 0x1, -R3 ;  /* 0x000000011a1ac824 */ /* 0x000fe200078e0a03 */
[C---:B------:R-:W-:Y:S01]  /*1c20*/  ISETP.GT.U32.AND P3, PT, R3.reuse, R27, PT ;  /* 0x0000001b0300720c */ /* 0x040fe20003f64070 */
[----:B------:R-:W-:Y:S01]  /*1c30*/  IMAD.HI.U32 R29, R4, R32, RZ ;  /* 0x00000020041d7227 */ /* 0x000fe200078e00ff */
[----:B------:R-:W-:-:S03]  /*1c40*/  ISETP.GT.U32.AND P4, PT, R3, R28, PT ;  /* 0x0000001c0300720c */ /* 0x000fc60003f84070 */
[----:B------:R-:W-:Y:S01]  /*1c50*/  IMAD.MOV R29, RZ, RZ, -R29 ;  /* 0x000000ffff1d7224 */ /* 0x000fe200078e0a1d */
[----:B------:R-:W-:Y:S01]  /*1c60*/  UIADD3.64 UR38, UR6, 0x2, URZ ;  /* 0x0000000206267897 */ /* 0x000fe2000fffe03f */
[----:B------:R-:W-:Y:S01]  /*1c70*/  IMAD.MOV R30, RZ, RZ, -R30 ;  /* 0x000000ffff1e7224 */ /* 0x000fe200078e0a1e */
[----:B------:R-:W-:Y:S01]  /*1c80*/  UIADD3.64 UR34, UR6, 0x4, URZ ;  /* 0x0000000406227897 */ /* 0x000fe2000fffe03f */
[C---:B------:R-:W-:Y:S02]  /*1c90*/  IMAD R29, R3.reuse, R29, R32 ;  /* 0x0000001d031d7224 */ /* 0x040fe400078e0220 */
[----:B------:R-:W-:Y:S02]  /*1ca0*/  IMAD R30, R3, R30, R33 ;  /* 0x0000001e031e7224 */ /* 0x000fe400078e0221 */
[--C-:B------:R-:W-:Y:S01]  /*1cb0*/  @!P3 IMAD.IADD R27, R27, 0x1, -R3.reuse ;  /* 0x000000011b1bb824 */ /* 0x100fe200078e0a03 */
[C---:B------:R-:W-:Y:S01]  /*1cc0*/  ISETP.GT.U32.AND P3, PT, R3.reuse, R29, PT ;  /* 0x0000001d0300720c */ /* 0x040fe20003f64070 */
[----:B------:R-:W-:Y:S01]  /*1cd0*/  @!P4 IMAD.IADD R28, R28, 0x1, -R3 ;  /* 0x000000011c1cc824 */ /* 0x000fe200078e0a03 */
[----:B------:R-:W-:Y:S01]  /*1ce0*/  ISETP.GT.U32.AND P4, PT, R3, R30, PT ;  /* 0x0000001e0300720c */ /* 0x000fe20003f84070 */
[----:B------:R-:W-:Y:S01]  /*1cf0*/  @!P5 IMAD.MOV R25, RZ, RZ, -R25 ;  /* 0x000000ffff19d224 */ /* 0x000fe200078e0a19 */
[----:B------:R-:W-:Y:S01]  /*1d00*/  ISETP.GE.AND P5, PT, R34, RZ, PT ;  /* 0x000000ff2200720c */ /* 0x000fe20003fa6270 */
[----:B------:R-:W-:Y:S01]  /*1d10*/  @!P1 IMAD.MOV R26, RZ, RZ, -R26 ;  /* 0x000000ffff1a9224 */ /* 0x000fe200078e0a1a */
[----:B------:R-:W-:Y:S01]  /*1d20*/  LOP3.LUT R34, R5, 0x52, RZ, 0xfc, !PT ;  /* 0x0000005205227812 */ /* 0x000fe200078efcff */
[----:B------:R-:W-:Y:S01]  /*1d30*/  IMAD.HI.U32 R33, R4, R36, RZ ;  /* 0x0000002404217227 */ /* 0x000fe200078e00ff */
[----:B------:R-:W-:-:S02]  /*1d40*/  ISETP.GT.U32.AND P1, PT, R3, R28, PT ;  /* 0x0000001c0300720c */ /* 0x000fc40003f24070 */
[----:B------:R-:W-:Y:S01]  /*1d50*/  IABS R32, R34 ;  /* 0x0000002200207213 */ /* 0x000fe20000000000 */
[----:B------:R-:W-:Y:S01]  /*1d60*/  @!P2 IMAD.MOV R27, RZ, RZ, -R27 ;  /* 0x000000ffff1ba224 */ /* 0x000fe200078e0a1b */
[----:B------:R-:W-:Y:S01]  /*1d70*/  ISETP.GE.AND P2, PT, R34, RZ, PT ;  /* 0x000000ff2200720c */ /* 0x000fe20003f46270 */
[--C-:B------:R-:W-:Y:S02]  /*1d80*/  @!P3 IMAD.IADD R29, R29, 0x1, -R3.reuse ;  /* 0x000000011d1db824 */ /* 0x100fe400078e0a03 */
[----:B------:R-:W-:Y:S02]  /*1d90*/  @!P4 IMAD.IADD R30, R30, 0x1, -R3 ;  /* 0x000000011e1ec824 */ /* 0x000fe400078e0a03 */
[----:B------:R-:W-:Y:S01]  /*1da0*/  IMAD.HI.U32 R31, R4, R32, RZ ;  /* 0x00000020041f7227 */ /* 0x000fe200078e00ff */
[C---:B------:R-:W-:Y:S02]  /*1db0*/  ISETP.GT.U32.AND P3, PT, R3.reuse, R29, PT ;  /* 0x0000001d0300720c */ /* 0x040fe40003f64070 */
[----:B------:R-:W-:Y:S01]  /*1dc0*/  ISETP.GT.U32.AND P4, PT, R3, R30, PT ;  /* 0x0000001e0300720c */ /* 0x000fe20003f84070 */
[----:B------:R-:W-:-:S02]  /*1dd0*/  IMAD.MOV R31, RZ, RZ, -R31 ;  /* 0x000000ffff1f7224 */ /* 0x000fc400078e0a1f */
[----:B------:R-:W-:-:S04]  /*1de0*/  IMAD.HI.U32 R34, R4, R37, RZ ;  /* 0x0000002504227227 */ /* 0x000fc800078e00ff */
[----:B------:R-:W-:Y:S02]  /*1df0*/  IMAD R31, R3, R31, R32 ;  /* 0x0000001f031f7224 */ /* 0x000fe400078e0220 */
[----:B------:R-:W-:-:S04]  /*1e00*/  IMAD.HI.U32 R32, R4, R35, RZ ;  /* 0x0000002304207227 */ /* 0x000fc800078e00ff */
[----:B------:R-:W-:Y:S02]  /*1e10*/  IMAD.MOV R33, RZ, RZ, -R33 ;  /* 0x000000ffff217224 */ /* 0x000fe400078e0a21 */
[----:B------:R-:W-:Y:S02]  /*1e20*/  IMAD.MOV R32, RZ, RZ, -R32 ;  /* 0x000000ffff207224 */ /* 0x000fe400078e0a20 */
[----:B------:R-:W-:Y:S02]  /*1e30*/  IMAD.MOV R34, RZ, RZ, -R34 ;  /* 0x000000ffff227224 */ /* 0x000fe400078e0a22 */
[C---:B------:R-:W-:Y:S02]  /*1e40*/  IMAD R33, R3.reuse, R33, R36 ;  /* 0x0000002103217224 */ /* 0x040fe400078e0224 */
[--C-:B------:R-:W-:Y:S01]  /*1e50*/  @!P1 IMAD.IADD R28, R28, 0x1, -R3.reuse ;  /* 0x000000011c1c9824 */ /* 0x100fe200078e0a03 */
[----:B------:R-:W-:Y:S01]  /*1e60*/  ISETP.GT.U32.AND P1, PT, R3, R31, PT ;  /* 0x0000001f0300720c */ /* 0x000fe20003f24070 */
[----:B------:R-:W-:Y:S01]  /*1e70*/  @!P3 IMAD.IADD R29, R29, 0x1, -R3 ;  /* 0x000000011d1db824 */ /* 0x000fe200078e0a03 */
[----:B------:R-:W-:Y:S01]  /*1e80*/  ISETP.GE.AND P3, PT, R38, RZ, PT ;  /* 0x000000ff2600720c */ /* 0x000fe20003f66270 */
[----:B------:R-:W-:Y:S01]  /*1e90*/  IMAD R32, R3, R32, R35 ;  /* 0x0000002003207224 */ /* 0x000fe200078e0223 */
[----:B------:R-:W-:Y:S01]  /*1ea0*/  LOP3.LUT R38, R5, 0x4a, RZ, 0xfc, !PT ;  /* 0x0000004a05267812 */ /* 0x000fe200078efcff */
[----:B------:R-:W-:-:S02]  /*1eb0*/  IMAD R34, R3, R34, R37 ;  /* 0x0000002203227224 */ /* 0x000fc400078e0225 */
[----:B------:R-:W-:Y:S01]  /*1ec0*/  @!P4 IMAD.IADD R30, R30, 0x1, -R3 ;  /* 0x000000011e1ec824 */ /* 0x000fe200078e0a03 */
[C---:B------:R-:W-:Y:S01]  /*1ed0*/  ISETP.GT.U32.AND P4, PT, R3.reuse, R33, PT ;  /* 0x000000210300720c */ /* 0x040fe20003f84070 */
[----:B------:R-:W-:Y:S01]  /*1ee0*/  @!P0 IMAD.MOV R28, RZ, RZ, -R28 ;  /* 0x000000ffff1c8224 */ /* 0x000fe200078e0a1c */
[C---:B------:R-:W-:Y:S01]  /*1ef0*/  ISETP.GT.U32.AND P0, PT, R3.reuse, R32, PT ;  /* 0x000000200300720c */ /* 0x040fe20003f04070 */
[----:B------:R-:W-:Y:S01]  /*1f00*/  @!P5 IMAD.MOV R30, RZ, RZ, -R30 ;  /* 0x000000ffff1ed224 */ /* 0x000fe200078e0a1e */
[----:B------:R-:W-:Y:S01]  /*1f10*/  ISETP.GT.U32.AND P5, PT, R3, R34, PT ;  /* 0x000000220300720c */ /* 0x000fe20003fa4070 */
[----:B------:R-:W-:Y:S01]  /*1f20*/  @!P6 IMAD.MOV R29, RZ, RZ, -R29 ;  /* 0x000000ffff1de224 */ /* 0x000fe200078e0a1d */
[----:B------:R-:W-:Y:S01]  /*1f30*/  IABS R36, R38 ;  /* 0x0000002600247213 */ /* 0x000fe20000000000 */
[----:B------:R-:W-:Y:S01]  /*1f40*/  @!P1 IMAD.IADD R31, R31, 0x1, -R3 ;  /* 0x000000011f1f9824 */ /* 0x000fe200078e0a03 */
[----:B------:R-:W-:Y:S02]  /*1f50*/  ISETP.GE.AND P6, PT, R39, RZ, PT ;  /* 0x000000ff2700720c */ /* 0x000fe40003fc6270 */
[----:B------:R-:W-:Y:S01]  /*1f60*/  LOP3.LUT R39, R5, 0x48, RZ, 0xfc, !PT ;  /* 0x0000004805277812 */ /* 0x000fe200078efcff */
[----:B------:R-:W-:Y:S01]  /*1f70*/  IMAD.HI.U32 R35, R4, R36, RZ ;  /* 0x0000002404237227 */ /* 0x000fe200078e00ff */
[----:B------:R-:W-:-:S02]  /*1f80*/  ISETP.GT.U32.AND P1, PT, R3, R31, PT ;  /* 0x0000001f0300720c */ /* 0x000fc40003f24070 */
[----:B------:R-:W-:Y:S01]  /*1f90*/  IABS R37, R39 ;  /* 0x0000002700257213 */ /* 0x000fe20000000000 */
[----:B------:R-:W-:Y:S02]  /*1fa0*/  @!P4 IMAD.IADD R33, R33, 0x1, -R3 ;  /* 0x000000012121c824 */ /* 0x000fe400078e0a03 */
[----:B------:R-:W-:Y:S02]  /*1fb0*/  IMAD.MOV R35, RZ, RZ, -R35 ;  /* 0x000000ffff237224 */ /* 0x000fe400078e0a23 */
[--C-:B------:R-:W-:Y:S01]  /*1fc0*/  @!P0 IMAD.IADD R32, R32, 0x1, -R3.reuse ;  /* 0x0000000120208824 */ /* 0x100fe200078e0a03 */
[----:B------:R-:W-:Y:S01]  /*1fd0*/  ISETP.GE.AND P0, PT, R38, RZ, PT ;  /* 0x000000ff2600720c */ /* 0x000fe20003f06270 */
[----:B------:R-:W-:Y:S01]  /*1fe0*/  @!P5 IMAD.IADD R34, R34, 0x1, -R3 ;  /* 0x000000012222d824 */ /* 0x000fe200078e0a03 */
[C---:B------:R-:W-:Y:S01]  /*1ff0*/  ISETP.GT.U32.AND P5, PT, R3.reuse, R33, PT ;  /* 0x000000210300720c */ /* 0x040fe20003fa4070 */
[C---:B------:R-:W-:Y:S01]  /*2000*/  IMAD R35, R3.reuse, R35, R36 ;  /* 0x0000002303237224 */ /* 0x040fe200078e0224 */
[----:B------:R-:W-:Y:S01]  /*2010*/  ISETP.GT.U32.AND P4, PT, R3, R32, PT ;  /* 0x000000200300720c */ /* 0x000fe20003f84070 */
[----:B------:R-:W-:-:S04]  /*2020*/  IMAD.HI.U32 R36, R4, R37, RZ ;  /* 0x0000002504247227 */ /* 0x000fc800078e00ff */
[----:B------:R-:W-:Y:S02]  /*2030*/  IMAD.MOV R36, RZ, RZ, -R36 ;  /* 0x000000ffff247224 */ /* 0x000fe400078e0a24 */
[----:B------:R-:W-:Y:S01]  /*2040*/  @!P1 IMAD.IADD R31, R31, 0x1, -R3 ;  /* 0x000000011f1f9824 */ /* 0x000fe200078e0a03 */
[----:B------:R-:W-:Y:S01]  /*2050*/  ISETP.GE.AND P1, PT, R40, RZ, PT ;  /* 0x000000ff2800720c */ /* 0x000fe20003f26270 */
[----:B------:R-:W-:Y:S01]  /*2060*/  IMAD R36, R3, R36, R37 ;  /* 0x0000002403247224 */ /* 0x000fe200078e0225 */
[----:B------:R-:W-:Y:S01]  /*2070*/  IABS R40, R42 ;  /* 0x0000002a00287213 */ /* 0x000fe20000000000 */
[----:B------:R-:W-:Y:S02]  /*2080*/  @!P5 IMAD.IADD R33, R33, 0x1, -R3 ;  /* 0x000000012121d824 */ /* 0x000fe400078e0a03 */
[----:B------:R-:W-:Y:S01]  /*2090*/  @!P2 IMAD.MOV R31, RZ, RZ, -R31 ;  /* 0x000000ffff1fa224 */ /* 0x000fe200078e0a1f */
[C---:B------:R-:W-:Y:S01]  /*20a0*/  ISETP.GT.U32.AND P5, PT, R3.reuse, R36, PT ;  /* 0x000000240300720c */ /* 0x040fe20003fa4070 */
[----:B------:R-:W-:Y:S01]  /*20b0*/  @!P4 IMAD.IADD R32, R32, 0x1, -R3 ;  /* 0x000000012020c824 */ /* 0x000fe200078e0a03 */
[C---:B------:R-:W-:Y:S01]  /*20c0*/  ISETP.GT.U32.AND P2, PT, R3.reuse, R34, PT ;  /* 0x000000220300720c */ /* 0x040fe20003f44070 */
[----:B------:R-:W-:Y:S01]  /*20d0*/  IMAD.HI.U32 R37, R4, R40, RZ ;  /* 0x0000002804257227 */ /* 0x000fe200078e00ff */
[----:B------:R-:W-:-:S03]  /*20e0*/  ISETP.GT.U32.AND P4, PT, R3, R35, PT ;  /* 0x000000230300720c */ /* 0x000fc60003f84070 */
[----:B------:R-:W-:-:S04]  /*20f0*/  IMAD.HI.U32 R38, R4, R41, RZ ;  /* 0x0000002904267227 */ /* 0x000fc800078e00ff */
[----:B------:R-:W-:Y:S02]  /*2100*/  IMAD.MOV R37, RZ, RZ, -R37 ;  /* 0x000000ffff257224 */ /* 0x000fe400078e0a25 */
[--C-:B------:R-:W-:Y:S02]  /*2110*/  @!P5 IMAD.IADD R36, R36, 0x1, -R3.reuse ;  /* 0x000000012424d824 */ /* 0x100fe400078e0a03 */
[--C-:B------:R-:W-:Y:S01]  /*2120*/  @!P2 IMAD.IADD R34, R34, 0x1, -R3.reuse ;  /* 0x000000012222a824 */ /* 0x100fe200078e0a03 */
[----:B------:R-:W-:Y:S01]  /*2130*/  ISETP.GE.AND P2, PT, R39, RZ, PT ;  /* 0x000000ff2700720c */ /* 0x000fe20003f46270 */
[----:B------:R-:W-:Y:S01]  /*2140*/  @!P4 IMAD.IADD R35, R35, 0x1, -R3 ;  /* 0x000000012323c824 */ /* 0x000fe200078e0a03 */
[----:B------:R-:W-:Y:S01]  /*2150*/  ISETP.GE.AND P4, PT, R42, RZ, PT ;  /* 0x000000ff2a00720c */ /* 0x000fe20003f86270 */
[----:B------:R-:W-:Y:S01]  /*2160*/  @!P3 IMAD.MOV R32, RZ, RZ, -R32 ;  /* 0x000000ffff20b224 */ /* 0x000fe200078e0a20 */
[C---:B------:R-:W-:Y:S01]  /*2170*/  ISETP.GT.U32.AND P3, PT, R3.reuse, R36, PT ;  /* 0x000000240300720c */ /* 0x040fe20003f64070 */
[----:B------:R-:W-:Y:S01]  /*2180*/  IMAD.HI.U32 R39, R4, R43, RZ ;  /* 0x0000002b04277227 */ /* 0x000fe200078e00ff */
[----:B------:R-:W-:-:S03]  /*2190*/  ISETP.GT.U32.AND P5, PT, R3, R35, PT ;  /* 0x000000230300720c */ /* 0x000fc60003fa4070 */
[----:B------:R-:W-:Y:S02]  /*21a0*/  IMAD.MOV R42, RZ, RZ, -R38 ;  /* 0x000000ffff2a7224 */ /* 0x000fe400078e0a26 */
[C---:B------:R-:W-:Y:S02]  /*21b0*/  IMAD R38, R3.reuse, R37, R40 ;  /* 0x0000002503267224 */ /* 0x040fe400078e0228 */
[----:B------:R-:W-:Y:S02]  /*21c0*/  IMAD.MOV R40, RZ, RZ, -R39 ;  /* 0x000000ffff287224 */ /* 0x000fe400078e0a27 */
[C---:B------:R-:W-:Y:S01]  /*21d0*/  IMAD R39, R3.reuse, R42, R41 ;  /* 0x0000002a03277224 */ /* 0x040fe200078e0229 */
[----:B------:R-:W-:Y:S01]  /*21e0*/  IABS R42, R46 ;  /* 0x0000002e002a7213 */ /* 0x000fe20000000000 */
[C---:B------:R-:W-:Y:S01]  /*21f0*/  IMAD R37, R3.reuse, R40, R43 ;  /* 0x0000002803257224 */ /* 0x040fe200078e022b */
[----:B------:R-:W-:Y:S01]  /*2200*/  IABS R43, R48 ;  /* 0x00000030002b7213 */ /* 0x000fe20000000000 */
[----:B------:R-:W-:Y:S01]  /*2210*/  @!P1 IMAD.MOV R34, RZ, RZ, -R34 ;  /* 0x000000ffff229224 */ /* 0x000fe200078e0a22 */
[C---:B------:R-:W-:Y:S01]  /*2220*/  ISETP.GT.U32.AND P1, PT, R3.reuse, R39, PT ;  /* 0x000000270300720c */ /* 0x040fe20003f24070 */
[----:B------:R-:W-:Y:S01]  /*2230*/  @!P3 IMAD.IADD R36, R36, 0x1, -R3 ;  /* 0x000000012424b824 */ /* 0x000fe200078e0a03 */
[C---:B------:R-:W-:Y:S01]  /*2240*/  ISETP.GT.U32.AND P3, PT, R3.reuse, R37, PT ;  /* 0x000000250300720c */ /* 0x040fe20003f64070 */
[----:B------:R-:W-:Y:S01]  /*2250*/  @!P6 IMAD.MOV R33, RZ, RZ, -R33 ;  /* 0x000000ffff21e224 */ /* 0x000fe200078e0a21 */
[----:B------:R-:W-:Y:S01]  /*2260*/  ISETP.GT.U32.AND P6, PT, R3, R38, PT ;  /* 0x000000260300720c */ /* 0x000fe20003fc4070 */
[----:B------:R-:W-:-:S04]  /*2270*/  IMAD.HI.U32 R40, R4, R42, RZ ;  /* 0x0000002a04287227 */ /* 0x000fc800078e00ff */
[----:B------:R-:W-:Y:S02]  /*2280*/  IMAD.MOV R40, RZ, RZ, -R40 ;  /* 0x000000ffff287224 */ /* 0x000fe400078e0a28 */
[----:B------:R-:W-:-:S04]  /*2290*/  IMAD.HI.U32 R41, R4, R43, RZ ;  /* 0x0000002b04297227 */ /* 0x000fc800078e00ff */
[--C-:B------:R-:W-:Y:S02]  /*22a0*/  @!P1 IMAD.IADD R39, R39, 0x1, -R3.reuse ;  /* 0x0000000127279824 */ /* 0x100fe400078e0a03 */
[----:B------:R-:W-:Y:S02]  /*22b0*/  @!P3 IMAD.IADD R37, R37, 0x1, -R3 ;  /* 0x000000012525b824 */ /* 0x000fe400078e0a03 */
[C---:B------:R-:W-:Y:S01]  /*22c0*/  IMAD R40, R3.reuse, R40, R42 ;  /* 0x0000002803287224 */ /* 0x040fe200078e022a */
[----:B------:R-:W-:Y:S01]  /*22d0*/  ISETP.GT.U32.AND P3, PT, R3, R39, PT ;  /* 0x000000270300720c */ /* 0x000fe20003f64070 */
[----:B------:R-:W-:Y:S02]  /*22e0*/  IMAD.MOV R42, RZ, RZ, -R41 ;  /* 0x000000ffff2a7224 */ /* 0x000fe400078e0a29 */
[----:B------:R-:W-:Y:S01]  /*22f0*/  @!P6 IMAD.IADD R38, R38, 0x1, -R3 ;  /* 0x000000012626e824 */ /* 0x000fe200078e0a03 */
[----:B------:R-:W-:Y:S01]  /*2300*/  ISETP.GE.AND P6, PT, R45, RZ, PT ;  /* 0x000000ff2d00720c */ /* 0x000fe20003fc6270 */
[----:B------:R-:W-:Y:S01]  /*2310*/  IMAD R41, R3, R42, R43 ;  /* 0x0000002a03297224 */ /* 0x000fe200078e022b */
[----:B------:R-:W-:Y:S01]  /*2320*/  IABS R45, R50 ;  /* 0x00000032002d7213 */ /* 0x000fe20000000000 */
[----:B------:R-:W-:Y:S01]  /*2330*/  @!P5 IMAD.IADD R35, R35, 0x1, -R3 ;  /* 0x000000012323d824 */ /* 0x000fe200078e0a03 */
[C---:B------:R-:W-:Y:S01]  /*2340*/  ISETP.GT.U32.AND P1, PT, R3.reuse, R38, PT ;  /* 0x000000260300720c */ /* 0x040fe20003f24070 */
[----:B------:R-:W-:Y:S01]  /*2350*/  @!P2 IMAD.MOV R36, RZ, RZ, -R36 ;  /* 0x000000ffff24a224 */ /* 0x000fe200078e0a24 */
[----:B------:R-:W-:Y:S01]  /*2360*/  ISETP.GE.AND P5, PT, R44, RZ, PT ;  /* 0x000000ff2c00720c */ /* 0x000fe20003fa6270 */
[----:B------:R-:W-:Y:S01]  /*2370*/  @!P0 IMAD.MOV R35, RZ, RZ, -R35 ;  /* 0x000000ffff238224 */ /* 0x000fe200078e0a23 */
[----:B------:R-:W-:Y:S01]  /*2380*/  ISETP.GT.U32.AND P0, PT, R3, R37, PT ;  /* 0x000000250300720c */ /* 0x000fe20003f04070 */
[----:B------:R-:W-:Y:S01]  /*2390*/  @!P3 IMAD.IADD R39, R39, 0x1, -R3 ;  /* 0x000000012727b824 */ /* 0x000fe200078e0a03 */
[----:B------:R-:W-:Y:S01]  /*23a0*/  ISETP.GT.U32.AND P3, PT, R3, R41, PT ;  /* 0x000000290300720c */ /* 0x000fe20003f64070 */
[----:B------:R-:W-:Y:S01]  /*23b0*/  IMAD.HI.U32 R43, R4, R45, RZ ;  /* 0x0000002d042b7227 */ /* 0x000fe200078e00ff */
[----:B------:R-:W-:-:S05]  /*23c0*/  IABS R44, R49 ;  /* 0x00000031002c7213 */ /* 0x000fca0000000000 */
[----:B------:R-:W-:Y:S01]  /*23d0*/  @!P1 IMAD.IADD R38, R38, 0x1, -R3 ;  /* 0x0000000126269824 */ /* 0x000fe200078e0a03 */
[----:B------:R-:W-:Y:S01]  /*23e0*/  ISETP.GT.U32.AND P1, PT, R3, R40, PT ;  /* 0x000000280300720c */ /* 0x000fe20003f24070 */
[----:B------:R-:W-:-:S04]  /*23f0*/  IMAD.HI.U32 R42, R4, R44, RZ ;  /* 0x0000002c042a7227 */ /* 0x000fc800078e00ff */
[--C-:B------:R-:W-:Y:S02]  /*2400*/  @!P3 IMAD.IADD R41, R41, 0x1, -R3.reuse ;  /* 0x000000012929b824 */ /* 0x100fe400078e0a03 */
[----:B------:R-:W-:Y:S01]  /*2410*/  @!P0 IMAD.IADD R37, R37, 0x1, -R3 ;  /* 0x0000000125258824 */ /* 0x000fe200078e0a03 */
[----:B------:R-:W-:Y:S01]  /*2420*/  ISETP.GE.AND P0, PT, R46, RZ, PT ;  /* 0x000000ff2e00720c */ /* 0x000fe20003f06270 */
[----:B------:R-:W-:Y:S01]  /*2430*/  IMAD.MOV R42, RZ, RZ, -R42 ;  /* 0x000000ffff2a7224 */ /* 0x000fe200078e0a2a */
[C---:B------:R-:W-:Y:S01]  /*2440*/  ISETP.GT.U32.AND P3, PT, R3.reuse, R41, PT ;  /* 0x000000290300720c */ /* 0x040fe20003f64070 */
[----:B------:R-:W-:Y:S02]  /*2450*/  IMAD.MOV R46, RZ, RZ, -R43 ;  /* 0x000000ffff2e7224 */ /* 0x000fe400078e0a2b */
[----:B------:R-:W-:Y:S01]  /*2460*/  @!P1 IMAD.IADD R40, R40, 0x1, -R3 ;  /* 0x0000000128289824 */ /* 0x000fe200078e0a03 */
[----:B------:R-:W-:Y:S01]  /*2470*/  ISETP.GE.AND P1, PT, R48, RZ, PT ;  /* 0x000000ff3000720c */ /* 0x000fe20003f26270 */
[----:B------:R-:W-:-:S02]  /*2480*/  IMAD R42, R3, R42, R44 ;  /* 0x0000002a032a7224 */ /* 0x000fc400078e022c */
[C---:B------:R-:W-:Y:S01]  /*2490*/  IMAD R43, R3.reuse, R46, R45 ;  /* 0x0000002e032b7224 */ /* 0x040fe200078e022d */
[----:B------:R-:W-:Y:S01]  /*24a0*/  ISETP.GT.U32.AND P2, PT, R3, R40, PT ;  /* 0x000000280300720c */ /* 0x000fe20003f44070 */
[----:B------:R-:W-:Y:S01]  /*24b0*/  IMAD.HI.U32 R44, R4, R47, RZ ;  /* 0x0000002f042c7227 */ /* 0x000fe200078e00ff */
[----:B------:R-:W-:-:S03]  /*24c0*/  LOP3.LUT R45, R5, 0x36, RZ, 0xfc, !PT ;  /* 0x00000036052d7812 */ /* 0x000fc600078efcff */
[----:B------:R-:W-:Y:S01]  /*24d0*/  @!P4 IMAD.MOV R38, RZ, RZ, -R38 ;  /* 0x000000ffff26c224 */ /* 0x000fe200078e0a26 */
[----:B------:R-:W-:Y:S01]  /*24e0*/  ISETP.GT.U32.AND P4, PT, R3, R42, PT ;  /* 0x0000002a0300720c */ /* 0x000fe20003f84070 */
[----:B------:R-:W-:Y:S01]  /*24f0*/  @!P3 IMAD.IADD R41, R41, 0x1, -R3 ;  /* 0x000000012929b824 */ /* 0x000fe200078e0a03 */
[C---:B------:R-:W-:Y:S01]  /*2500*/  ISETP.GT.U32.AND P3, PT, R3.reuse, R43, PT ;  /* 0x0000002b0300720c */ /* 0x040fe20003f64070 */
[----:B------:R-:W-:Y:S01]  /*2510*/  IMAD.MOV R44, RZ, RZ, -R44 ;  /* 0x000000ffff2c7224 */ /* 0x000fe200078e0a2c */
[----:B------:R-:W-:Y:S01]  /*2520*/  IABS R46, R45 ;  /* 0x0000002d002e7213 */ /* 0x000fe20000000000 */
[----:B------:R-:W-:Y:S02]  /*2530*/  @!P1 IMAD.MOV R41, RZ, RZ, -R41 ;  /* 0x000000ffff299224 */ /* 0x000fe400078e0a29 */
[----:B------:R-:W-:Y:S01]  /*2540*/  IMAD R44, R3, R44, R47 ;  /* 0x0000002c032c7224 */ /* 0x000fe200078e022f */
[----:B------:R-:W-:Y:S01]  /*2550*/  LOP3.LUT R47, R5, 0x34, RZ, 0xfc, !PT ;  /* 0x00000034052f7812 */ /* 0x000fe200078efcff */
[----:B------:R-:W-:Y:S01]  /*2560*/  @!P2 IMAD.IADD R40, R40, 0x1, -R3 ;  /* 0x000000012828a824 */ /* 0x000fe200078e0a03 */
[----:B------:R-:W-:Y:S01]  /*2570*/  ISETP.GE.AND P2, PT, R51, RZ, PT ;  /* 0x000000ff3300720c */ /* 0x000fe20003f46270 */
[----:B------:R-:W-:Y:S01]  /*2580*/  @!P5 IMAD.MOV R39, RZ, RZ, -R39 ;  /* 0x000000ffff27d224 */ /* 0x000fe200078e0a27 */
[----:B------:R-:W-:Y:S01]  /*2590*/  ISETP.GT.U32.AND P1, PT, R3, R44, PT ;  /* 0x0000002c0300720c */ /* 0x000fe20003f24070 */
[--C-:B------:R-:W-:Y:S01]  /*25a0*/  @!P4 IMAD.IADD R42, R42, 0x1, -R3.reuse ;  /* 0x000000012a2ac824 */ /* 0x100fe200078e0a03 */
[----:B------:R-:W-:Y:S01]  /*25b0*/  ISETP.GE.AND P5, PT, R49, RZ, PT ;  /* 0x000000ff3100720c */ /* 0x000fe20003fa6270 */
        /* <DEDUP_REMOVED lines=10> */
[----:B------:R-:W-:Y:S01]  /*2660*/  LOP3.LUT R50, R5, 0x32, RZ, 0xfc, !PT ;  /* 0x0000003205327812 */ /* 0x000fe200078efcff */
[--C-:B------:R-:W-:Y:S01]  /*2670*/  @!P1 IMAD.IADD R44, R44, 0x1, -R3.reuse ;  /* 0x000000012c2c9824 */ /* 0x100fe200078e0a03 */
[----:B------:R-:W-:Y:S01]  /*2680*/  IABS R51, R52 ;  /* 0x0000003400337213 */ /* 0x000fe20000000000 */
[C---:B------:R-:W-:Y:S01]  /*2690*/  IMAD R45, R3.reuse, R45, R46 ;  /* 0x0000002d032d7224 */ /* 0x040fe200078e022e */
[----:B------:R-:W-:Y:S01]  /*26a0*/  IABS R49, R50 ;  /* 0x0000003200317213 */ /* 0x000fe20000000000 */
[----:B------:R-:W-:Y:S01]  /*26b0*/  @!P4 IMAD.IADD R42, R42, 0x1, -R3 ;  /* 0x000000012a2ac824 */ /* 0x000fe200078e0a03 */
[----:B------:R-:W-:Y:S01]  /*26c0*/  ISETP.GT.U32.AND P1, PT, R3, R44, PT ;  /* 0x0000002c0300720c */ /* 0x000fe20003f24070 */
[----:B------:R-:W-:Y:S01]  /*26d0*/  IMAD.HI.U32 R46, R4, R48, RZ ;  /* 0x00000030042e7227 */ /* 0x000fe200078e00ff */
[----:B------:R-:W-:-:S03]  /*26e0*/  ISETP.GE.AND P4, PT, R47, RZ, PT ;  /* 0x000000ff2f00720c */ /* 0x000fc60003f86270 */
[----:B------:R-:W-:Y:S01]  /*26f0*/  @!P3 IMAD.IADD R43, R43, 0x1, -R3 ;  /* 0x000000012b2bb824 */ /* 0x000fe200078e0a03 */
[----:B------:R-:W-:Y:S01]  /*2700*/  ISETP.GT.U32.AND P3, PT, R3, R45, PT ;  /* 0x0000002d0300720c */ /* 0x000fe20003f64070 */
[----:B------:R-:W-:-:S04]  /*2710*/  IMAD.HI.U32 R47, R4, R49, RZ ;  /* 0x00000031042f7227 */ /* 0x000fc800078e00ff */
[----:B------:R-:W-:Y:S01]  /*2720*/  @!P5 IMAD.MOV R42, RZ, RZ, -R42 ;  /* 0x000000ffff2ad224 */ /* 0x000fe200078e0a2a */
[----:B------:R-:W-:Y:S01]  /*2730*/  ISETP.GE.AND P5, PT, R50, RZ, PT ;  /* 0x000000ff3200720c */ /* 0x000fe20003fa6270 */
[----:B------:R-:W-:Y:S02]  /*2740*/  IMAD.MOV R46, RZ, RZ, -R46 ;  /* 0x000000ffff2e7224 */ /* 0x000fe400078e0a2e */
[----:B------:R-:W-:Y:S02]  /*2750*/  IMAD.MOV R50, RZ, RZ, -R47 ;  /* 0x000000ffff327224 */ /* 0x000fe400078e0a2f */
[C---:B------:R-:W-:Y:S02]  /*2760*/  IMAD R46, R3.reuse, R46, R48 ;  /* 0x0000002e032e7224 */ /* 0x040fe400078e0230 */
[C---:B------:R-:W-:Y:S02]  /*2770*/  IMAD R48, R3.reuse, R50, R49 ;  /* 0x0000003203307224 */ /* 0x040fe400078e0231 */
[--C-:B------:R-:W-:Y:S01]  /*2780*/  @!P1 IMAD.IADD R44, R44, 0x1, -R3.reuse ;  /* 0x000000012c2c9824 */ /* 0x100fe200078e0a03 */
[----:B------:R-:W-:Y:S01]  /*2790*/  ISETP.GT.U32.AND P1, PT, R3, R46, PT ;  /* 0x0000002e0300720c */ /* 0x000fe20003f24070 */
[----:B------:R-:W-:-:S02]  /*27a0*/  @!P3 IMAD.IADD R45, R45, 0x1, -R3 ;  /* 0x000000012d2db824 */ /* 0x000fc400078e0a03 */
[----:B------:R-:W-:Y:S01]  /*27b0*/  @!P2 IMAD.MOV R44, RZ, RZ, -R44 ;  /* 0x000000ffff2ca224 */ /* 0x000fe200078e0a2c */
[C---:B------:R-:W-:Y:S01]  /*27c0*/  ISETP.GT.U32.AND P2, PT, R3.reuse, R48, PT ;  /* 0x000000300300720c */ /* 0x040fe20003f44070 */
[----:B------:R-:W-:Y:S01]  /*27d0*/  IMAD.HI.U32 R47, R4, R51, RZ ;  /* 0x00000033042f7227 */ /* 0x000fe200078e00ff */
[----:B------:R-:W-:-:S03]  /*27e0*/  ISETP.GT.U32.AND P3, PT, R3, R45, PT ;  /* 0x0000002d0300720c */ /* 0x000fc60003f64070 */
[----:B------:R-:W-:Y:S02]  /*27f0*/  IMAD.MOV R50, RZ, RZ, -R47 ;  /* 0x000000ffff327224 */ /* 0x000fe400078e0a2f */
[----:B------:R-:W-:Y:S01]  /*2800*/  @!P6 IMAD.MOV R43, RZ, RZ, -R43 ;  /* 0x000000ffff2be224 */ /* 0x000fe200078e0a2b */
[----:B------:R-:W-:Y:S01]  /*2810*/  ISETP.GE.AND P6, PT, R52, RZ, PT ;  /* 0x000000ff3400720c */ /* 0x000fe20003fc6270 */
[----:B------:R-:W-:Y:S01]  /*2820*/  IMAD R50, R3, R50, R51 ;  /* 0x0000003203327224 */ /* 0x000fe200078e0233 */
[----:B------:R-:W-:Y:S01]  /*2830*/  IABS R52, R53 ;  /* 0x0000003500347213 */ /* 0x000fe20000000000 */
[--C-:B------:R-:W-:Y:S02]  /*2840*/  @!P1 IMAD.IADD R46, R46, 0x1, -R3.reuse ;  /* 0x000000012e2e9824 */ /* 0x100fe400078e0a03 */
[--C-:B------:R-:W-:Y:S02]  /*2850*/  @!P2 IMAD.IADD R48, R48, 0x1, -R3.reuse ;  /* 0x000000013030a824 */ /* 0x100fe400078e0a03 */
[----:B------:R-:W-:Y:S01]  /*2860*/  @!P3 IMAD.IADD R45, R45, 0x1, -R3 ;  /* 0x000000012d2db824 */ /* 0x000fe200078e0a03 */
[C---:B------:R-:W-:Y:S01]  /*2870*/  ISETP.GT.U32.AND P1, PT, R3.reuse, R46, PT ;  /* 0x0000002e0300720c */ /* 0x040fe20003f24070 */
[----:B------:R-:W-:Y:S01]  /*2880*/  IMAD.HI.U32 R47, R4, R52, RZ ;  /* 0x00000034042f7227 */ /* 0x000fe200078e00ff */
[----:B------:R-:W-:-:S02]  /*2890*/  ISETP.GT.U32.AND P3, PT, R3, R50, PT ;  /* 0x000000320300720c */ /* 0x000fc40003f64070 */
[----:B------:R-:W-:Y:S01]  /*28a0*/  ISETP.GT.U32.AND P2, PT, R3, R48, PT ;  /* 0x000000300300720c */ /* 0x000fe20003f44070 */
[----:B------:R-:W-:-:S04]  /*28b0*/  IMAD.HI.U32 R49, R4, R54, RZ ;  /* 0x0000003604317227 */ /* 0x000fc800078e00ff */
[----:B------:R-:W-:Y:S02]  /*28c0*/  IMAD.MOV R47, RZ, RZ, -R47 ;  /* 0x000000ffff2f7224 */ /* 0x000fe400078e0a2f */
[----:B------:R-:W-:Y:S02]  /*28d0*/  IMAD.MOV R49, RZ, RZ, -R49 ;  /* 0x000000ffff317224 */ /* 0x000fe400078e0a31 */
[----:B------:R-:W-:Y:S01]  /*28e0*/  IMAD R52, R3, R47, R52 ;  /* 0x0000002f03347224 */ /* 0x000fe200078e0234 */
[----:B------:R-:W-:Y:S01]  /*28f0*/  LOP3.LUT R47, R5, 0x28, RZ, 0xfc, !PT ;  /* 0x00000028052f7812 */ /* 0x000fe200078efcff */
[--C-:B------:R-:W-:Y:S01]  /*2900*/  @!P1 IMAD.IADD R46, R46, 0x1, -R3.reuse ;  /* 0x000000012e2e9824 */ /* 0x100fe200078e0a03 */
[----:B------:R-:W-:Y:S01]  /*2910*/  ISETP.GE.AND P1, PT, R55, RZ, PT ;  /* 0x000000ff3700720c */ /* 0x000fe20003f26270 */
[--C-:B------:R-:W-:Y:S01]  /*2920*/  @!P3 IMAD.IADD R50, R50, 0x1, -R3.reuse ;  /* 0x000000013232b824 */ /* 0x100fe200078e0a03 */
[----:B------:R-:W-:Y:S01]  /*2930*/  IABS R58, R47 ;  /* 0x0000002f003a7213 */ /* 0x000fe20000000000 */
[----:B------:R-:W-:Y:S01]  /*2940*/  IMAD R54, R3, R49, R54 ;  /* 0x0000003103367224 */ /* 0x000fe200078e0236 */
[----:B------:R-:W-:Y:S01]  /*2950*/  LOP3.LUT R55, R5, 0x22, RZ, 0xfc, !PT ;  /* 0x0000002205377812 */ /* 0x000fe200078efcff */
[----:B------:R-:W-:Y:S01]  /*2960*/  @!P2 IMAD.IADD R48, R48, 0x1, -R3 ;  /* 0x000000013030a824 */ /* 0x000fe200078e0a03 */
[C---:B------:R-:W-:Y:S01]  /*2970*/  ISETP.GT.U32.AND P2, PT, R3.reuse, R52, PT ;  /* 0x000000340300720c */ /* 0x040fe20003f44070 */
[----:B------:R-:W-:Y:S01]  /*2980*/  @!P4 IMAD.MOV R46, RZ, RZ, -R46 ;  /* 0x000000ffff2ec224 */ /* 0x000fe200078e0a2e */
[C---:B------:R-:W-:Y:S01]  /*2990*/  ISETP.GT.U32.AND P3, PT, R3.reuse, R50, PT ;  /* 0x000000320300720c */ /* 0x040fe20003f64070 */
[----:B------:R-:W-:Y:S01]  /*29a0*/  IMAD.HI.U32 R51, R4, R56, RZ ;  /* 0x0000003804337227 */ /* 0x000fe200078e00ff */
[----:B------:R-:W-:-:S02]  /*29b0*/  ISETP.GT.U32.AND P4, PT, R3, R54, PT ;  /* 0x000000360300720c */ /* 0x000fc40003f84070 */
[----:B------:R-:W-:Y:S01]  /*29c0*/  IABS R64, R55 ;  /* 0x0000003700407213 */ /* 0x000fe20000000000 */
[----:B------:R-:W-:Y:S02]  /*29d0*/  IMAD.MOV R51, RZ, RZ, -R51 ;  /* 0x000000ffff337224 */ /* 0x000fe400078e0a33 */
[----:B------:R-:W-:Y:S01]  /*29e0*/  @!P0 IMAD.MOV R45, RZ, RZ, -R45 ;  /* 0x000000ffff2d8224 */ /* 0x000fe200078e0a2d */
[----:B------:R-:W-:Y:S01]  /*29f0*/  ISETP.GE.AND P0, PT, R53, RZ, PT ;  /* 0x000000ff3500720c */ /* 0x000fe20003f06270 */
[----:B------:R-:W-:Y:S01]  /*2a00*/  IMAD R56, R3, R51, R56 ;  /* 0x0000003303387224 */ /* 0x000fe200078e0238 */
[----:B------:R-:W-:Y:S01]  /*2a10*/  LOP3.LUT R51, R5, 0x26, RZ, 0xfc, !PT ;  /* 0x0000002605337812 */ /* 0x000fe200078efcff */
[--C-:B------:R-:W-:Y:S01]  /*2a20*/  @!P2 IMAD.IADD R52, R52, 0x1, -R3.reuse ;  /* 0x000000013434a824 */ /* 0x100fe200078e0a03 */
[----:B------:R-:W-:Y:S01]  /*2a30*/  ISETP.GE.AND P2, PT, R47, RZ, PT ;  /* 0x000000ff2f00720c */ /* 0x000fe20003f46270 */
[--C-:B------:R-:W-:Y:S01]  /*2a40*/  @!P3 IMAD.IADD R50, R50, 0x1, -R3.reuse ;  /* 0x000000013232b824 */ /* 0x100fe200078e0a03 */
[----:B------:R-:W-:Y:S01]  /*2a50*/  IABS R60, R51 ;  /* 0x00000033003c7213 */ /* 0x000fe20000000000 */
[----:B------:R-:W-:Y:S01]  /*2a60*/  @!P4 IMAD.IADD R54, R54, 0x1, -R3 ;  /* 0x000000013636c824 */ /* 0x000fe200078e0a03 */
[C---:B------:R-:W-:Y:S01]  /*2a70*/  ISETP.GT.U32.AND P4, PT, R3.reuse, R52, PT ;  /* 0x000000340300720c */ /* 0x040fe20003f84070 */
[----:B------:R-:W-:Y:S01]  /*2a80*/  IMAD.HI.U32 R47, R4, R58, RZ ;  /* 0x0000003a042f7227 */ /* 0x000fe200078e00ff */
[----:B------:R-:W-:-:S02]  /*2a90*/  ISETP.GT.U32.AND P3, PT, R3, R56, PT ;  /* 0x000000380300720c */ /* 0x000fc40003f64070 */
[----:B------:R-:W-:Y:S01]  /*2aa0*/  LOP3.LUT R53, R5, 0x24, RZ, 0xfc, !PT ;  /* 0x0000002405357812 */ /* 0x000fe200078efcff */
[----:B------:R-:W-:Y:S01]  /*2ab0*/  @!P6 IMAD.MOV R50, RZ, RZ, -R50 ;  /* 0x000000ffff32e224 */ /* 0x000fe200078e0a32 */
[----:B------:R-:W-:Y:S01]  /*2ac0*/  ISETP.GT.U32.AND P6, PT, R3, R54, PT ;  /* 0x000000360300720c */ /* 0x000fe20003fc4070 */
[----:B------:R-:W-:Y:S01]  /*2ad0*/  IMAD.MOV R49, RZ, RZ, -R47 ;  /* 0x000000ffff317224 */ /* 0x000fe200078e0a2f */
[----:B------:R-:W-:Y:S01]  /*2ae0*/  IABS R62, R53 ;  /* 0x00000035003e7213 */ /* 0x000fe20000000000 */
[----:B------:R-:W-:-:S04]  /*2af0*/  IMAD.HI.U32 R47, R4, R60, RZ ;  /* 0x0000003c042f7227 */ /* 0x000fc800078e00ff */
[C---:B------:R-:W-:Y:S02]  /*2b00*/  IMAD R58, R3.reuse, R49, R58 ;  /* 0x00000031033a7224 */ /* 0x040fe400078e023a */
[----:B------:R-:W-:Y:S02]  /*2b10*/  IMAD.MOV R47, RZ, RZ, -R47 ;  /* 0x000000ffff2f7224 */ /* 0x000fe400078e0a2f */
[--C-:B------:R-:W-:Y:S01]  /*2b20*/  @!P4 IMAD.IADD R52, R52, 0x1, -R3.reuse ;  /* 0x000000013434c824 */ /* 0x100fe200078e0a03 */
[C---:B------:R-:W-:Y:S01]  /*2b30*/  ISETP.GT.U32.AND P4, PT, R3.reuse, R58, PT ;  /* 0x0000003a0300720c */ /* 0x040fe20003f84070 */
[C---:B------:R-:W-:Y:S02]  /*2b40*/  IMAD R60, R3.reuse, R47, R60 ;  /* 0x0000002f033c7224 */ /* 0x040fe400078e023c */
[----:B------:R-:W-:Y:S02]  /*2b50*/  @!P6 IMAD.IADD R54, R54, 0x1, -R3 ;  /* 0x000000013636e824 */ /* 0x000fe400078e0a03 */
[----:B------:R-:W-:Y:S01]  /*2b60*/  IMAD.HI.U32 R47, R4, R62, RZ ;  /* 0x0000003e042f7227 */ /* 0x000fe200078e00ff */
[----:B------:R-:W-:-:S03]  /*2b70*/  ISETP.GT.U32.AND P6, PT, R3, R60, PT ;  /* 0x0000003c0300720c */ /* 0x000fc60003fc4070 */
[----:B------:R-:W-:Y:S02]  /*2b80*/  @!P3 IMAD.IADD R56, R56, 0x1, -R3 ;  /* 0x000000013838b824 */ /* 0x000fe400078e0a03 */
[----:B------:R-:W-:Y:S02]  /*2b90*/  IMAD.MOV R49, RZ, RZ, -R47 ;  /* 0x000000ffff317224 */ /* 0x000fe400078e0a2f */
[----:B------:R-:W-:Y:S01]  /*2ba0*/  @!P4 IMAD.IADD R58, R58, 0x1, -R3 ;  /* 0x000000013a3ac824 */ /* 0x000fe200078e0a03 */
[----:B------:R-:W-:Y:S01]  /*2bb0*/  ISETP.GT.U32.AND P3, PT, R3, R56, PT ;  /* 0x000000380300720c */ /* 0x000fe20003f64070 */
[----:B------:R-:W-:Y:S01]  /*2bc0*/  IMAD.HI.U32 R47, R4, R64, RZ ;  /* 0x00000040042f7227 */ /* 0x000fe200078e00ff */
[----:B------:R-:W-:-:S03]  /*2bd0*/  ISETP.GE.AND P4, PT, R53, RZ, PT ;  /* 0x000000ff3500720c */ /* 0x000fc60003f86270 */
[----:B------:R-:W-:Y:S01]  /*2be0*/  @!P6 IMAD.IADD R60, R60, 0x1, -R3 ;  /* 0x000000013c3ce824 */ /* 0x000fe200078e0a03 */
[C---:B------:R-:W-:Y:S01]  /*2bf0*/  ISETP.GT.U32.AND P6, PT, R3.reuse, R58, PT ;  /* 0x0000003a0300720c */ /* 0x040fe20003fc4070 */
[----:B------:R-:W-:Y:S02]  /*2c00*/  IMAD R62, R3, R49, R62 ;  /* 0x00000031033e7224 */ /* 0x000fe400078e023e */
[----:B------:R-:W-:Y:S02]  /*2c10*/  IMAD.MOV R49, RZ, RZ, -R47 ;  /* 0x000000ffff317224 */ /* 0x000fe400078e0a2f */
[----:B------:R-:W-:Y:S01]  /*2c20*/  @!P5 IMAD.MOV R48, RZ, RZ, -R48 ;  /* 0x000000ffff30d224 */ /* 0x000fe200078e0a30 */
[----:B------:R-:W-:Y:S01]  /*2c30*/  ISETP.GE.AND P5, PT, R57, RZ, PT ;  /* 0x000000ff3900720c */ /* 0x000fe20003fa6270 */
[----:B------:R-:W-:Y:S01]  /*2c40*/  IMAD R64, R3, R49, R64 ;  /* 0x0000003103407224 */ /* 0x000fe200078e0240 */
[----:B------:R-:W-:Y:S01]  /*2c50*/  LOP3.LUT R57, R5, 0x20, RZ, 0xfc, !PT ;  /* 0x0000002005397812 */ /* 0x000fe200078efcff */
[----:B------:R-:W-:Y:S01]  /*2c60*/  @!P0 IMAD.MOV R52, RZ, RZ, -R52 ;  /* 0x000000ffff348224 */ /* 0x000fe200078e0a34 */
[C---:B------:R-:W-:Y:S01]  /*2c70*/  ISETP.GT.U32.AND P0, PT, R3.reuse, R60, PT ;  /* 0x0000003c0300720c */ /* 0x040fe20003f04070 */
[--C-:B------:R-:W-:Y:S01]  /*2c80*/  @!P3 IMAD.IADD R56, R56, 0x1, -R3.reuse ;  /* 0x000000013838b824 */ /* 0x100fe200078e0a03 */
[----:B------:R-:W-:Y:S01]  /*2c90*/  IABS R66, R57 ;  /* 0x0000003900427213 */ /* 0x000fe20000000000 */
[----:B------:R-:W-:Y:S01]  /*2ca0*/  @!P6 IMAD.IADD R58, R58, 0x1, -R3 ;  /* 0x000000013a3ae824 */ /* 0x000fe200078e0a03 */
[----:B------:R-:W-:Y:S01]  /*2cb0*/  ISETP.GT.U32.AND P6, PT, R3, R64, PT ;  /* 0x000000400300720c */ /* 0x000fe20003fc4070 */
[----:B------:R-:W-:Y:S01]  /*2cc0*/  @!P1 IMAD.MOV R54, RZ, RZ, -R54 ;  /* 0x000000ffff369224 */ /* 0x000fe200078e0a36 */
[----:B------:R-:W-:Y:S01]  /*2cd0*/  ISETP.GE.AND P3, PT, R51, RZ, PT ;  /* 0x000000ff3300720c */ /* 0x000fe20003f66270 */
[----:B------:R-:W-:Y:S01]  /*2ce0*/  IMAD.HI.U32 R47, R4, R66, RZ ;  /* 0x00000042042f7227 */ /* 0x000fe200078e00ff */
[----:B------:R-:W-:-:S02]  /*2cf0*/  LOP3.LUT R51, R5, 0x1c, RZ, 0xfc, !PT ;  /* 0x0000001c05337812 */ /* 0x000fc400078efcff */
[C---:B------:R-:W-:Y:S01]  /*2d00*/  ISETP.GT.U32.AND P1, PT, R3.reuse, R62, PT ;  /* 0x0000003e0300720c */ /* 0x040fe20003f24070 */
[----:B------:R-:W-:Y:S01]  /*2d10*/  IMAD.MOV R47, RZ, RZ, -R47 ;  /* 0x000000ffff2f7224 */ /* 0x000fe200078e0a2f */
[----:B------:R-:W-:Y:S01]  /*2d20*/  IABS R70, R51 ;  /* 0x0000003300467213 */ /* 0x000fe20000000000 */
[--C-:B------:R-:W-:Y:S02]  /*2d30*/  @!P0 IMAD.IADD R60, R60, 0x1, -R3.reuse ;  /* 0x000000013c3c8824 */ /* 0x100fe400078e0a03 */
[----:B------:R-:W-:Y:S01]  /*2d40*/  IMAD R66, R3, R47, R66 ;  /* 0x0000002f03427224 */ /* 0x000fe200078e0242 */
[----:B------:R-:W-:Y:S01]  /*2d50*/  LOP3.LUT R47, R5, 0x1e, RZ, 0xfc, !PT ;  /* 0x0000001e052f7812 */ /* 0x000fe200078efcff */
[----:B------:R-:W-:Y:S02]  /*2d60*/  @!P6 IMAD.IADD R64, R64, 0x1, -R3 ;  /* 0x000000014040e824 */ /* 0x000fe400078e0a03 */
[----:B------:R-:W-:Y:S01]  /*2d70*/  @!P3 IMAD.MOV R60, RZ, RZ, -R60 ;  /* 0x000000ffff3cb224 */ /* 0x000fe200078e0a3c */
[----:B------:R-:W-:Y:S01]  /*2d80*/  IABS R68, R47 ;  /* 0x0000002f00447213 */ /* 0x000fe20000000000 */
[----:B------:R-:W-:Y:S01]  /*2d90*/  @!P5 IMAD.MOV R56, RZ, RZ, -R56 ;  /* 0x000000ffff38d224 */ /* 0x000fe200078e0a38 */
[----:B------:R-:W-:Y:S01]  /*2da0*/  ISETP.GT.U32.AND P3, PT, R3, R64, PT ;  /* 0x000000400300720c */ /* 0x000fe20003f64070 */
[----:B------:R-:W-:Y:S01]  /*2db0*/  IMAD.HI.U32 R49, R4, R70, RZ ;  /* 0x0000004604317227 */ /* 0x000fe200078e00ff */
[----:B------:R-:W-:-:S02]  /*2dc0*/  ISETP.GE.AND P5, PT, R55, RZ, PT ;  /* 0x000000ff3700720c */ /* 0x000fc40003fa6270 */
[----:B------:R-:W-:Y:S01]  /*2dd0*/  ISETP.GE.AND P6, PT, R47, RZ, PT ;  /* 0x000000ff2f00720c */ /* 0x000fe20003fc6270 */
[----:B------:R-:W-:Y:S01]  /*2de0*/  IMAD.HI.U32 R47, R4, R68, RZ ;  /* 0x00000044042f7227 */ /* 0x000fe200078e00ff */
[----:B------:R-:W-:Y:S02]  /*2df0*/  ISETP.GT.U32.AND P0, PT, R3, R66, PT ;  /* 0x000000420300720c */ /* 0x000fe40003f04070 */
[----:B------:R-:W-:Y:S01]  /*2e00*/  LOP3.LUT R55, R5, 0x14, RZ, 0xfc, !PT ;  /* 0x0000001405377812 */ /* 0x000fe200078efcff */
[----:B------:R-:W-:Y:S02]  /*2e10*/  IMAD.MOV R49, RZ, RZ, -R49 ;  /* 0x000000ffff317224 */ /* 0x000fe400078e0a31 */
[----:B------:R-:W-:Y:S01]  /*2e20*/  IMAD.MOV R47, RZ, RZ, -R47 ;  /* 0x000000ffff2f7224 */ /* 0x000fe200078e0a2f */
[----:B------:R-:W-:Y:S01]  /*2e30*/  IABS R78, R55 ;  /* 0x00000037004e7213 */ /* 0x000fe20000000000 */
[--C-:B------:R-:W-:Y:S01]  /*2e40*/  @!P1 IMAD.IADD R62, R62, 0x1, -R3.reuse ;  /* 0x000000013e3e9824 */ /* 0x100fe200078e0a03 */
[----:B------:R-:W-:Y:S01]  /*2e50*/  ISETP.GE.AND P1, PT, R57, RZ, PT ;  /* 0x000000ff3900720c */ /* 0x000fe20003f26270 */
[----:B------:R-:W-:Y:S01]  /*2e60*/  IMAD R70, R3, R49, R70 ;  /* 0x0000003103467224 */ /* 0x000fe200078e0246 */
[C---:B------:R-:W-:Y:S01]  /*2e70*/  LOP3.LUT R49, R5.reuse, 0x18, RZ, 0xfc, !PT ;  /* 0x0000001805317812 */ /* 0x040fe200078efcff */
[--C-:B------:R-:W-:Y:S01]  /*2e80*/  @!P3 IMAD.IADD R64, R64, 0x1, -R3.reuse ;  /* 0x000000014040b824 */ /* 0x100fe200078e0a03 */
[----:B------:R-:W-:Y:S01]  /*2e90*/  LOP3.LUT R57, R5, 0x10, RZ, 0xfc, !PT ;  /* 0x0000001005397812 */ /* 0x000fe200078efcff */
[----:B------:R-:W-:Y:S01]  /*2ea0*/  IMAD R68, R3, R47, R68 ;  /* 0x0000002f03447224 */ /* 0x000fe200078e0244 */
[----:B------:R-:W-:Y:S01]  /*2eb0*/  LOP3.LUT R47, R5, 0x1a, RZ, 0xfc, !PT ;  /* 0x0000001a052f7812 */ /* 0x000fe200078efcff */
[----:B------:R-:W-:Y:S01]  /*2ec0*/  @!P2 IMAD.MOV R58, RZ, RZ, -R58 ;  /* 0x000000ffff3aa224 */ /* 0x000fe200078e0a3a */
[C---:B------:R-:W-:Y:S01]  /*2ed0*/  ISETP.GT.U32.AND P2, PT, R3.reuse, R62, PT ;  /* 0x0000003e0300720c */ /* 0x040fe20003f44070 */
[----:B------:R-:W-:Y:S01]  /*2ee0*/  @!P5 IMAD.MOV R64, RZ, RZ, -R64 ;  /* 0x000000ffff40d224 */ /* 0x000fe200078e0a40 */
[C---:B------:R-:W-:Y:S01]  /*2ef0*/  ISETP.GT.U32.AND P5, PT, R3.reuse, R70, PT ;  /* 0x000000460300720c */ /* 0x040fe20003fa4070 */
[----:B------:R-:W-:Y:S01]  /*2f00*/  @!P0 IMAD.IADD R66, R66, 0x1, -R3 ;  /* 0x0000000142428824 */ /* 0x000fe200078e0a03 */
[----:B------:R-:W-:Y:S01]  /*2f10*/  ISETP.GT.U32.AND P3, PT, R3, R68, PT ;  /* 0x000000440300720c */ /* 0x000fe20003f64070 */
[----:B------:R-:W-:Y:S01]  /*2f20*/  IMAD.HI.U32 R53, R4, R78, RZ ;  /* 0x0000004e04357227 */ /* 0x000fe200078e00ff */
[----:B------:R-:W-:-:S02]  /*2f30*/  IABS R72, R47 ;  /* 0x0000002f00487213 */ /* 0x000fc40000000000 */
[----:B------:R-:W-:Y:S01]  /*2f40*/  ISETP.GT.U32.AND P0, PT, R3, R66, PT ;  /* 0x000000420300720c */ /* 0x000fe20003f04070 */
[----:B------:R-:W-:Y:S01]  /*2f50*/  IMAD.MOV R53, RZ, RZ, -R53 ;  /* 0x000000ffff357224 */ /* 0x000fe200078e0a35 */
[----:B------:R-:W-:Y:S02]  /*2f60*/  IABS R74, R49 ;  /* 0x00000031004a7213 */ /* 0x000fe40000000000 */
[----:B------:R-:W-:Y:S01]  /*2f70*/  IABS R82, R57 ;  /* 0x0000003900527213 */ /* 0x000fe20000000000 */
[--C-:B------:R-:W-:Y:S01]  /*2f80*/  @!P2 IMAD.IADD R62, R62, 0x1, -R3.reuse ;  /* 0x000000013e3ea824 */ /* 0x100fe200078e0a03 */
[----:B------:R-:W-:Y:S01]  /*2f90*/  ISETP.GE.AND P2, PT, R51, RZ, PT ;  /* 0x000000ff3300720c */ /* 0x000fe20003f46270 */
[--C-:B------:R-:W-:Y:S01]  /*2fa0*/  @!P5 IMAD.IADD R70, R70, 0x1, -R3.reuse ;  /* 0x000000014646d824 */ /* 0x100fe200078e0a03 */
[----:B------:R-:W-:Y:S01]  /*2fb0*/  LOP3.LUT R51, R5, 0x16, RZ, 0xfc, !PT ;  /* 0x0000001605337812 */ /* 0x000fe200078efcff */
[----:B------:R-:W-:Y:S02]  /*2fc0*/  @!P3 IMAD.IADD R68, R68, 0x1, -R3 ;  /* 0x000000014444b824 */ /* 0x000fe400078e0a03 */
[----:B------:R-:W-:Y:S01]  /*2fd0*/  @!P4 IMAD.MOV R62, RZ, RZ, -R62 ;  /* 0x000000ffff3ec224 */ /* 0x000fe200078e0a3e */
[----:B------:R-:W-:Y:S01]  /*2fe0*/  ISETP.GE.AND P4, PT, R47, RZ, PT ;  /* 0x000000ff2f00720c */ /* 0x000fe20003f86270 */
[----:B------:R-:W-:Y:S01]  /*2ff0*/  IMAD.HI.U32 R47, R4, R72, RZ ;  /* 0x00000048042f7227 */ /* 0x000fe200078e00ff */
[----:B------:R-:W-:-:S02]  /*3000*/  ISETP.GT.U32.AND P5, PT, R3, R70, PT ;  /* 0x000000460300720c */ /* 0x000fc40003fa4070 */
[----:B------:R-:W-:Y:S01]  /*3010*/  ISETP.GT.U32.AND P3, PT, R3, R68, PT ;  /* 0x000000440300720c */ /* 0x000fe20003f64070 */
[----:B------:R-:W-:Y:S01]  /*3020*/  @!P0 IMAD.IADD R66, R66, 0x1, -R3 ;  /* 0x0000000142428824 */ /* 0x000fe200078e0a03 */
[----:B------:R-:W-:Y:S01]  /*3030*/  ISETP.GE.AND P0, PT, R49, RZ, PT ;  /* 0x000000ff3100720c */ /* 0x000fe20003f06270 */
[----:B------:R-:W-:Y:S01]  /*3040*/  IMAD.MOV R47, RZ, RZ, -R47 ;  /* 0x000000ffff2f7224 */ /* 0x000fe200078e0a2f */
[----:B------:R-:W-:Y:S01]  /*3050*/  IABS R76, R51 ;  /* 0x00000033004c7213 */ /* 0x000fe20000000000 */
[----:B------:R-:W-:-:S04]  /*3060*/  IMAD.HI.U32 R49, R4, R74, RZ ;  /* 0x0000004a04317227 */ /* 0x000fc800078e00ff */
[----:B------:R-:W-:Y:S01]  /*3070*/  IMAD R72, R3, R47, R72 ;  /* 0x0000002f03487224 */ /* 0x000fe200078e0248 */
[----:B------:R-:W-:Y:S01]  /*3080*/  LOP3.LUT R47, R5, 0x12, RZ, 0xfc, !PT ;  /* 0x00000012052f7812 */ /* 0x000fe200078efcff */
[----:B------:R-:W-:Y:S02]  /*3090*/  IMAD.MOV R49, RZ, RZ, -R49 ;  /* 0x000000ffff317224 */ /* 0x000fe400078e0a31 */
[--C-:B------:R-:W-:Y:S01]  /*30a0*/  @!P5 IMAD.IADD R70, R70, 0x1, -R3.reuse ;  /* 0x000000014646d824 */ /* 0x100fe200078e0a03 */
[C---:B------:R-:W-:Y:S01]  /*30b0*/  ISETP.GT.U32.AND P5, PT, R3.reuse, R72, PT ;  /* 0x000000480300720c */ /* 0x040fe20003fa4070 */
[----:B------:R-:W-:Y:S01]  /*30c0*/  @!P3 IMAD.IADD R68, R68, 0x1, -R3 ;  /* 0x000000014444b824 */ /* 0x000fe200078e0a03 */
[----:B------:R-:W-:Y:S01]  /*30d0*/  IABS R80, R47 ;  /* 0x0000002f00507213 */ /* 0x000fe20000000000 */
[----:B------:R-:W-:Y:S01]  /*30e0*/  IMAD R74, R3, R49, R74 ;  /* 0x00000031034a7224 */ /* 0x000fe200078e024a */
[----:B------:R-:W-:Y:S01]  /*30f0*/  ISETP.GE.AND P3, PT, R55, RZ, PT ;  /* 0x000000ff3700720c */ /* 0x000fe20003f66270 */
[----:B------:R-:W-:-:S02]  /*3100*/  @!P6 IMAD.MOV R68, RZ, RZ, -R68 ;  /* 0x000000ffff44e224 */ /* 0x000fc400078e0a44 */
[----:B------:R-:W-:Y:S01]  /*3110*/  @!P1 IMAD.MOV R66, RZ, RZ, -R66 ;  /* 0x000000ffff429224 */ /* 0x000fe200078e0a42 */
[C---:B------:R-:W-:Y:S01]  /*3120*/  ISETP.GT.U32.AND P6, PT, R3.reuse, R74, PT ;  /* 0x0000004a0300720c */ /* 0x040fe20003fc4070 */
[----:B------:R-:W-:Y:S01]  /*3130*/  IMAD R78, R3, R53, R78 ;  /* 0x00000035034e7224 */ /* 0x000fe200078e024e */
[----:B------:R-:W-:Y:S01]  /*3140*/  ISETP.GE.AND P1, PT, R51, RZ, PT ;  /* 0x000000ff3300720c */ /* 0x000fe20003f26270 */
[----:B------:R-:W-:-:S04]  /*3150*/  IMAD.HI.U32 R51, R4, R76, RZ ;  /* 0x0000004c04337227 */ /* 0x000fc800078e00ff */
[----:B------:R-:W-:Y:S02]  /*3160*/  @!P5 IMAD.IADD R72, R72, 0x1, -R3 ;  /* 0x000000014848d824 */ /* 0x000fe400078e0a03 */
[----:B------:R-:W-:Y:S02]  /*3170*/  IMAD.MOV R51, RZ, RZ, -R51 ;  /* 0x000000ffff337224 */ /* 0x000fe400078e0a33 */
[----:B------:R-:W-:Y:S01]  /*3180*/  @!P2 IMAD.MOV R70, RZ, RZ, -R70 ;  /* 0x000000ffff46a224 */ /* 0x000fe200078e0a46 */
[----:B------:R-:W-:Y:S01]  /*3190*/  ISETP.GT.U32.AND P5, PT, R3, R72, PT ;  /* 0x000000480300720c */ /* 0x000fe20003fa4070 */
[----:B------:R-:W-:Y:S01]  /*31a0*/  @!P6 IMAD.IADD R74, R74, 0x1, -R3 ;  /* 0x000000014a4ae824 */ /* 0x000fe200078e0a03 */
[----:B------:R-:W-:Y:S01]  /*31b0*/  ISETP.GE.AND P2, PT, R47, RZ, PT ;  /* 0x000000ff2f00720c */ /* 0x000fe20003f46270 */
[C---:B------:R-:W-:Y:S02]  /*31c0*/  IMAD R76, R3.reuse, R51, R76 ;  /* 0x00000033034c7224 */ /* 0x040fe400078e024c */
[----:B------:R-:W-:Y:S01]  /*31d0*/  IMAD.HI.U32 R47, R4, R80, RZ ;  /* 0x00000050042f7227 */ /* 0x000fe200078e00ff */
[----:B------:R-:W-:-:S03]  /*31e0*/  ISETP.GT.U32.AND P6, PT, R3, R74, PT ;  /* 0x0000004a0300720c */ /* 0x000fc60003fc4070 */
[----:B------:R-:W-:-:S04]  /*31f0*/  IMAD.HI.U32 R49, R4, R82, RZ ;  /* 0x0000005204317227 */ /* 0x000fc800078e00ff */
[----:B------:R-:W-:Y:S01]  /*3200*/  @!P5 IMAD.IADD R72, R72, 0x1, -R3 ;  /* 0x000000014848d824 */ /* 0x000fe200078e0a03 */
[C---:B------:R-:W-:Y:S01]  /*3210*/  ISETP.GT.U32.AND P5, PT, R3.reuse, R76, PT ;  /* 0x0000004c0300720c */ /* 0x040fe20003fa4070 */
[----:B------:R-:W-:Y:S02]  /*3220*/  IMAD.MOV R55, RZ, RZ, -R47 ;  /* 0x000000ffff377224 */ /* 0x000fe400078e0a2f */
[----:B------:R-:W-:Y:S02]  /*3230*/  @!P4 IMAD.MOV R72, RZ, RZ, -R72 ;  /* 0x000000ffff48c224 */ /* 0x000fe400078e0a48 */
[----:B------:R-:W-:Y:S01]  /*3240*/  @!P6 IMAD.IADD R74, R74, 0x1, -R3 ;  /* 0x000000014a4ae824 */ /* 0x000fe200078e0a03 */
[----:B------:R-:W-:Y:S01]  /*3250*/  ISETP.GT.U32.AND P6, PT, R3, R78, PT ;  /* 0x0000004e0300720c */ /* 0x000fe20003fc4070 */
[----:B------:R-:W-:Y:S02]  /*3260*/  IMAD.MOV R49, RZ, RZ, -R49 ;  /* 0x000000ffff317224 */ /* 0x000fe400078e0a31 */
[----:B------:R-:W-:-:S04]  /*3270*/  IMAD.HI.U32 R51, R4, R84, RZ ;  /* 0x0000005404337227 */ /* 0x000fc800078e00ff */
[--C-:B------:R-:W-:Y:S01]  /*3280*/  @!P5 IMAD.IADD R76, R76, 0x1, -R3.reuse ;  /* 0x000000014c4cd824 */ /* 0x100fe200078e0a03 */
[----:B------:R-:W-:Y:S01]  /*3290*/  ISETP.GE.AND P5, PT, R5, RZ, PT ;  /* 0x000000ff0500720c */ /* 0x000fe20003fa6270 */
[----:B------:R-:W-:Y:S01]  /*32a0*/  IMAD R80, R3, R55, R80 ;  /* 0x0000003703507224 */ /* 0x000fe200078e0250 */
[----:B------:R-:W-:Y:S01]  /*32b0*/  LOP3.LUT R55, R5, 0x2, RZ, 0xfc, !PT ;  /* 0x0000000205377812 */ /* 0x000fe200078efcff */
[C---:B------:R-:W-:Y:S01]  /*32c0*/  IMAD R82, R3.reuse, R49, R82 ;  /* 0x0000003103527224 */ /* 0x040fe200078e0252 */
[----:B------:R-:W-:Y:S01]  /*32d0*/  ISETP.GT.U32.AND P4, PT, R3, R76, PT ;  /* 0x0000004c0300720c */ /* 0x000fe20003f84070 */
[----:B------:R-:W-:Y:S01]  /*32e0*/  @!P6 IMAD.IADD R78, R78, 0x1, -R3 ;  /* 0x000000014e4ee824 */ /* 0x000fe200078e0a03 */
[----:B------:R-:W-:Y:S01]  /*32f0*/  LOP3.LUT R49, R5, 0x8, RZ, 0xfc, !PT ;  /* 0x0000000805317812 */ /* 0x000fe200078efcff */
[----:B------:R-:W-:Y:S01]  /*3300*/  IMAD.MOV R51, RZ, RZ, -R51 ;  /* 0x000000ffff337224 */ /* 0x000fe200078e0a33 */
[----:B------:R-:W-:Y:S01]  /*3310*/  IABS R96, R55 ;  /* 0x0000003700607213 */ /* 0x000fe20000000000 */
[----:B------:R-:W-:Y:S01]  /*3320*/  @!P0 IMAD.MOV R74, RZ, RZ, -R74 ;  /* 0x000000ffff4a8224 */ /* 0x000fe200078e0a4a */
[C---:B------:R-:W-:Y:S01]  /*3330*/  ISETP.GT.U32.AND P6, PT, R3.reuse, R78, PT ;  /* 0x0000004e0300720c */ /* 0x040fe20003fc4070 */
[----:B------:R-:W-:Y:S01]  /*3340*/  IMAD.HI.U32 R53, R4, R86, RZ ;  /* 0x0000005604357227 */ /* 0x000fe200078e00ff */
[----:B------:R-:W-:-:S02]  /*3350*/  ISETP.GT.U32.AND P0, PT, R3, R80, PT ;  /* 0x000000500300720c */ /* 0x000fc40003f04070 */
[----:B------:R-:W-:Y:S01]  /*3360*/  IABS R90, R49 ;  /* 0x00000031005a7213 */ /* 0x000fe20000000000 */
[----:B------:R-:W-:-:S04]  /*3370*/  IMAD.HI.U32 R47, R4, R88, RZ ;  /* 0x00000058042f7227 */ /* 0x000fc800078e00ff */
[----:B------:R-:W-:Y:S01]  /*3380*/  @!P4 IMAD.IADD R76, R76, 0x1, -R3 ;  /* 0x000000014c4cc824 */ /* 0x000fe200078e0a03 */
[C---:B------:R-:W-:Y:S01]  /*3390*/  ISETP.GT.U32.AND P4, PT, R3.reuse, R82, PT ;  /* 0x000000520300720c */ /* 0x040fe20003f84070 */
[----:B------:R-:W-:Y:S01]  /*33a0*/  IMAD R84, R3, R51, R84 ;  /* 0x0000003303547224 */ /* 0x000fe200078e0254 */
[----:B------:R-:W-:Y:S01]  /*33b0*/  LOP3.LUT R51, R5, 0x6, RZ, 0xfc, !PT ;  /* 0x0000000605337812 */ /* 0x000fe200078efcff */
[----:B------:R-:W-:Y:S02]  /*33c0*/  IMAD.MOV R53, RZ, RZ, -R53 ;  /* 0x000000ffff357224 */ /* 0x000fe400078e0a35 */
[----:B------:R-:W-:Y:S01]  /*33d0*/  IMAD.MOV R47, RZ, RZ, -R47 ;  /* 0x000000ffff2f7224 */ /* 0x000fe200078e0a2f */
[----:B------:R-:W-:Y:S01]  /*33e0*/  IABS R92, R51 ;  /* 0x00000033005c7213 */ /* 0x000fe20000000000 */
[----:B------:R-:W-:Y:S01]  /*33f0*/  @!P6 IMAD.IADD R78, R78, 0x1, -R3 ;  /* 0x000000014e4ee824 */ /* 0x000fe200078e0a03 */
[C---:B------:R-:W-:Y:S01]  /*3400*/  ISETP.GT.U32.AND P6, PT, R3.reuse, R84, PT ;  /* 0x000000540300720c */ /* 0x040fe20003fc4070 */
[----:B------:R-:W-:Y:S01]  /*3410*/  IMAD R86, R3, R53, R86 ;  /* 0x0000003503567224 */ /* 0x000fe200078e0256 */
[----:B------:R-:W-:Y:S01]  /*3420*/  LOP3.LUT R53, R5, 0x4, RZ, 0xfc, !PT ;  /* 0x0000000405357812 */ /* 0x000fe200078efcff */
[----:B------:R-:W-:-:S02]  /*3430*/  IMAD R88, R3, R47, R88 ;  /* 0x0000002f03587224 */ /* 0x000fc400078e0258 */
[--C-:B------:R-:W-:Y:S01]  /*3440*/  @!P0 IMAD.IADD R80, R80, 0x1, -R3.reuse ;  /* 0x0000000150508824 */ /* 0x100fe200078e0a03 */
[C---:B------:R-:W-:Y:S01]  /*3450*/  ISETP.GT.U32.AND P0, PT, R3.reuse, R86, PT ;  /* 0x000000560300720c */ /* 0x040fe20003f04070 */
[----:B------:R-:W-:Y:S01]  /*3460*/  @!P4 IMAD.IADD R82, R82, 0x1, -R3 ;  /* 0x000000015252c824 */ /* 0x000fe200078e0a03 */
[----:B------:R-:W-:Y:S01]  /*3470*/  ISETP.GT.U32.AND P4, PT, R3, R88, PT ;  /* 0x000000580300720c */ /* 0x000fe20003f84070 */
[----:B------:R-:W-:Y:S01]  /*3480*/  IMAD.HI.U32 R47, R4, R92, RZ ;  /* 0x0000005c042f7227 */ /* 0x000fe200078e00ff */
[----:B------:R-:W-:-:S03]  /*3490*/  IABS R94, R53 ;  /* 0x00000035005e7213 */ /* 0x000fc60000000000 */
[----:B------:R-:W-:Y:S01]  /*34a0*/  @!P6 IMAD.IADD R84, R84, 0x1, -R3 ;  /* 0x000000015454e824 */ /* 0x000fe200078e0a03 */
[----:B------:R-:W-:Y:S01]  /*34b0*/  ISETP.GT.U32.AND P6, PT, R3, R80, PT ;  /* 0x000000500300720c */ /* 0x000fe20003fc4070 */
[----:B------:R-:W-:Y:S02]  /*34c0*/  IMAD.MOV R47, RZ, RZ, -R47 ;  /* 0x000000ffff2f7224 */ /* 0x000fe400078e0a2f */
[----:B------:R-:W-:-:S04]  /*34d0*/  IMAD.HI.U32 R5, R4, R90, RZ ;  /* 0x0000005a04057227 */ /* 0x000fc800078e00ff */
[----:B------:R-:W-:Y:S01]  /*34e0*/  @!P1 IMAD.MOV R76, RZ, RZ, -R76 ;  /* 0x000000ffff4c9224 */ /* 0x000fe200078e0a4c */
[C---:B------:R-:W-:Y:S01]  /*34f0*/  ISETP.GT.U32.AND P1, PT, R3.reuse, R84, PT ;  /* 0x000000540300720c */ /* 0x040fe20003f24070 */
[----:B------:R-:W-:Y:S02]  /*3500*/  IMAD R92, R3, R47, R92 ;  /* 0x0000002f035c7224 */ /* 0x000fe400078e025c */
[----:B------:R-:W-:-:S04]  /*3510*/  IMAD.HI.U32 R47, R4, R98, RZ ;  /* 0x00000062042f7227 */ /* 0x000fc800078e00ff */
[----:B------:R-:W-:Y:S01]  /*3520*/  @!P0 IMAD.IADD R86, R86, 0x1, -R3 ;  /* 0x0000000156568824 */ /* 0x000fe200078e0a03 */
[C---:B------:R-:W-:Y:S01]  /*3530*/  ISETP.GT.U32.AND P0, PT, R3.reuse, R82, PT ;  /* 0x000000520300720c */ /* 0x040fe20003f04070 */
[----:B------:R-:W-:Y:S02]  /*3540*/  IMAD.MOV R5, RZ, RZ, -R5 ;  /* 0x000000ffff057224 */ /* 0x000fe400078e0a05 */
[----:B------:R-:W-:Y:S02]  /*3550*/  @!P4 IMAD.IADD R88, R88, 0x1, -R3 ;  /* 0x000000015858c824 */ /* 0x000fe400078e0a03 */
[----:B------:R-:W-:Y:S02]  /*3560*/  IMAD.MOV R47, RZ, RZ, -R47 ;  /* 0x000000ffff2f7224 */ /* 0x000fe400078e0a2f */
[----:B------:R-:W-:Y:S01]  /*3570*/  @!P3 IMAD.MOV R78, RZ, RZ, -R78 ;  /* 0x000000ffff4eb224 */ /* 0x000fe200078e0a4e */
[C---:B------:R-:W-:Y:S01]  /*3580*/  ISETP.GT.U32.AND P3, PT, R3.reuse, R86, PT ;  /* 0x000000560300720c */ /* 0x040fe20003f64070 */
[C---:B------:R-:W-:Y:S01]  /*3590*/  IMAD R90, R3.reuse, R5, R90 ;  /* 0x00000005035a7224 */ /* 0x040fe200078e025a */
[----:B------:R-:W-:Y:S01]  /*35a0*/  ISETP.GT.U32.AND P4, PT, R3, R88, PT ;  /* 0x000000580300720c */ /* 0x000fe20003f84070 */
[----:B------:R-:W-:-:S04]  /*35b0*/  IMAD.HI.U32 R5, R4, R94, RZ ;  /* 0x0000005e04057227 */ /* 0x000fc800078e00ff */
[C---:B------:R-:W-:Y:S02]  /*35c0*/  IMAD R98, R3.reuse, R47, R98 ;  /* 0x0000002f03627224 */ /* 0x040fe400078e0262 */
[----:B------:R-:W-:Y:S01]  /*35d0*/  @!P6 IMAD.IADD R80, R80, 0x1, -R3 ;  /* 0x000000015050e824 */ /* 0x000fe200078e0a03 */
[C---:B------:R-:W-:Y:S01]  /*35e0*/  ISETP.GT.U32.AND P6, PT, R3.reuse, R90, PT ;  /* 0x0000005a0300720c */ /* 0x040fe20003fc4070 */
[----:B------:R-:W-:Y:S02]  /*35f0*/  IMAD.MOV R5, RZ, RZ, -R5 ;  /* 0x000000ffff057224 */ /* 0x000fe400078e0a05 */
[----:B------:R-:W-:Y:S01]  /*3600*/  @!P1 IMAD.IADD R84, R84, 0x1, -R3 ;  /* 0x0000000154549824 */ /* 0x000fe200078e0a03 */
[----:B------:R-:W-:Y:S01]  /*3610*/  ISETP.GT.U32.AND P1, PT, R3, R98, PT ;  /* 0x000000620300720c */ /* 0x000fe20003f24070 */
[----:B------:R-:W-:-:S04]  /*3620*/  IMAD.HI.U32 R4, R4, R96, RZ ;  /* 0x0000006004047227 */ /* 0x000fc800078e00ff */
[--C-:B------:R-:W-:Y:S01]  /*3630*/  @!P0 IMAD.IADD R82, R82, 0x1, -R3.reuse ;  /* 0x0000000152528824 */ /* 0x100fe200078e0a03 */
[C---:B------:R-:W-:Y:S01]  /*3640*/  ISETP.GT.U32.AND P0, PT, R3.reuse, R92, PT ;  /* 0x0000005c0300720c */ /* 0x040fe20003f04070 */
[----:B------:R-:W-:Y:S02]  /*3650*/  IMAD R94, R3, R5, R94 ;  /* 0x00000005035e7224 */ /* 0x000fe400078e025e */
[----:B------:R-:W-:Y:S02]  /*3660*/  IMAD.MOV R4, RZ, RZ, -R4 ;  /* 0x000000ffff047224 */ /* 0x000fe400078e0a04 */
[--C-:B------:R-:W-:Y:S01]  /*3670*/  @!P3 IMAD.IADD R86, R86, 0x1, -R3.reuse ;  /* 0x000000015656b824 */ /* 0x100fe200078e0a03 */
[----:B------:R-:W-:Y:S01]  /*3680*/  ISETP.GE.AND P3, PT, R57, RZ, PT ;  /* 0x000000ff3900720c */ /* 0x000fe20003f66270 */
[----:B------:R-:W-:Y:S01]  /*3690*/  @!P4 IMAD.IADD R88, R88, 0x1, -R3 ;  /* 0x000000015858c824 */ /* 0x000fe200078e0a03 */
[C---:B------:R-:W-:Y:S01]  /*36a0*/  ISETP.GT.U32.AND P4, PT, R3.reuse, R94, PT ;  /* 0x0000005e0300720c */ /* 0x040fe20003f84070 */
[----:B------:R-:W-:-:S02]  /*36b0*/  IMAD R96, R3, R4, R96 ;  /* 0x0000000403607224 */ /* 0x000fc400078e0260 */
[--C-:B------:R-:W-:Y:S01]  /*36c0*/  @!P6 IMAD.IADD R90, R90, 0x1, -R3.reuse ;  /* 0x000000015a5ae824 */ /* 0x100fe200078e0a03 */
[----:B------:R-:W-:Y:S01]  /*36d0*/  ISETP.GE.AND P6, PT, R59, RZ, PT ;  /* 0x000000ff3b00720c */ /* 0x000fe20003fc6270 */
[--C-:B------:R-:W-:Y:S01]  /*36e0*/  @!P1 IMAD.IADD R98, R98, 0x1, -R3.reuse ;  /* 0x0000000162629824 */ /* 0x100fe200078e0a03 */
[----:B------:R-:W-:Y:S01]  /*36f0*/  ISETP.GT.U32.AND P1, PT, R3, R96, PT ;  /* 0x000000600300720c */ /* 0x000fe20003f24070 */
[--C-:B------:R-:W-:Y:S01]  /*3700*/  @!P0 IMAD.IADD R92, R92, 0x1, -R3.reuse ;  /* 0x000000015c5c8824 */ /* 0x100fe200078e0a03 */
[----:B------:R-:W-:Y:S01]  /*3710*/  ISETP.GE.AND P0, PT, R61, RZ, PT ;  /* 0x000000ff3d00720c */ /* 0x000fe20003f06270 */
[----:B------:R-:W-:Y:S02]  /*3720*/  IMAD.U32 R4, RZ, RZ, UR12 ;  /* 0x0000000cff047e24 */ /* 0x000fe4000f8e00ff */
[----:B------:R-:W-:Y:S01]  /*3730*/  @!P3 IMAD.MOV R82, RZ, RZ, -R82 ;  /* 0x000000ffff52b224 */ /* 0x000fe200078e0a52 */
[C---:B------:R-:W-:Y:S01]  /*3740*/  ISETP.GT.U32.AND P3, PT, R3.reuse, R92, PT ;  /* 0x0000005c0300720c */ /* 0x040fe20003f64070 */
[--C-:B------:R-:W-:Y:S01]  /*3750*/  @!P4 IMAD.IADD R94, R94, 0x1, -R3.reuse ;  /* 0x000000015e5ec824 */ /* 0x100fe200078e0a03 */
[C---:B------:R-:W-:Y:S01]  /*3760*/  ISETP.GT.U32.AND P4, PT, R3.reuse, R98, PT ;  /* 0x000000620300720c */ /* 0x040fe20003f84070 */
[----:B------:R-:W-:Y:S01]  /*3770*/  @!P2 IMAD.MOV R80, RZ, RZ, -R80 ;  /* 0x000000ffff50a224 */ /* 0x000fe200078e0a50 */
[C---:B------:R-:W-:Y:S01]  /*3780*/  ISETP.GT.U32.AND P2, PT, R3.reuse, R90, PT ;  /* 0x0000005a0300720c */ /* 0x040fe20003f44070 */
[----:B------:R-:W-:Y:S01]  /*3790*/  @!P6 IMAD.MOV R84, RZ, RZ, -R84 ;  /* 0x000000ffff54e224 */ /* 0x000fe200078e0a54 */
[----:B------:R-:W-:Y:S01]  /*37a0*/  ISETP.GT.U32.AND P6, PT, R3, R94, PT ;  /* 0x0000005e0300720c */ /* 0x000fe20003fc4070 */
[----:B------:R-:W-:Y:S01]  /*37b0*/  @!P1 IMAD.IADD R96, R96, 0x1, -R3 ;  /* 0x0000000160609824 */ /* 0x000fe200078e0a03 */
[----:B------:R-:W-:Y:S01]  /*37c0*/  SHF.R.U32.HI R4, RZ, 0x4, R4 ;  /* 0x00000004ff047819 */ /* 0x000fe20000011604 */
[----:B------:R-:W-:Y:S01]  /*37d0*/  @!P0 IMAD.MOV R86, RZ, RZ, -R86 ;  /* 0x000000ffff568224 */ /* 0x000fe200078e0a56 */
[----:B------:R-:W-:-:S02]  /*37e0*/  ISETP.GE.AND P1, PT, R49, RZ, PT ;  /* 0x000000ff3100720c */ /* 0x000fc40003f26270 */
[----:B------:R-:W-:Y:S01]  /*37f0*/  SGXT.U32 R153, R4, 0xe ;  /* 0x0000000e0499781a */ /* 0x000fe20000000000 */
[----:B------:R-:W-:Y:S01]  /*3800*/  IMAD.MOV.U32 R4, RZ, RZ, RZ ;  /* 0x000000ffff047224 */ /* 0x000fe200078e00ff */
[----:B------:R-:W-:Y:S01]  /*3810*/  ISETP.GT.U32.AND P0, PT, R3, R96, PT ;  /* 0x000000600300720c */ /* 0x000fe20003f04070 */
[--C-:B------:R-:W-:Y:S01]  /*3820*/  @!P3 IMAD.IADD R92, R92, 0x1, -R3.reuse ;  /* 0x000000015c5cb824 */ /* 0x100fe200078e0a03 */
[----:B------:R-:W-:Y:S01]  /*3830*/  IADD3 R5, P3, R153, 0x80, RZ ;  /* 0x0000008099057810 */ /* 0x000fe20007f7e0ff */
[--C-:B------:R-:W-:Y:S01]  /*3840*/  @!P2 IMAD.IADD R90, R90, 0x1, -R3.reuse ;  /* 0x000000015a5aa824 */ /* 0x100fe200078e0a03 */
[----:B------:R-:W-:Y:S01]  /*3850*/  ISETP.GE.AND P2, PT, R63, RZ, PT ;  /* 0x000000ff3f00720c */ /* 0x000fe20003f46270 */
[--C-:B------:R-:W-:Y:S01]  /*3860*/  @!P4 IMAD.IADD R98, R98, 0x1, -R3.reuse ;  /* 0x000000016262c824 */ /* 0x100fe200078e0a03 */
[----:B------:R-:W-:Y:S01]  /*3870*/  IADD3.X R4, R4, 0x40000040, RZ, P3, !PT ;  /* 0x4000004004047810 */ /* 0x000fe20001ffe4ff */
[--C-:B------:R-:W-:Y:S01]  /*3880*/  @!P6 IMAD.IADD R94, R94, 0x1, -R3.reuse ;  /* 0x000000015e5ee824 */ /* 0x100fe200078e0a03 */
[----:B------:R-:W-:Y:S01]  /*3890*/  ISETP.GE.AND P4, PT, R51, RZ, PT ;  /* 0x000000ff3300720c */ /* 0x000fe20003f86270 */
[----:B------:R-:W-:Y:S01]  /*38a0*/  @!P1 IMAD.MOV R90, RZ, RZ, -R90 ;  /* 0x000000ffff5a9224 */ /* 0x000fe200078e0a5a */
[----:B------:R-:W-:Y:S01]  /*38b0*/  ISETP.GE.AND P6, PT, R53, RZ, PT ;  /* 0x000000ff3500720c */ /* 0x000fe20003fc6270 */
[----:B------:R-:W-:Y:S01]  /*38c0*/  @!P5 IMAD.MOV R98, RZ, RZ, -R98 ;  /* 0x000000ffff62d224 */ /* 0x000fe200078e0a62 */
[----:B------:R-:W-:Y:S01]  /*38d0*/  ISETP.GE.AND P3, PT, R55, RZ, PT ;  /* 0x000000ff3700720c */ /* 0x000fe20003f66270 */
[----:B------:R-:W-:Y:S01]  /*38e0*/  @!P0 IMAD.IADD R96, R96, 0x1, -R3 ;  /* 0x0000000160608824 */ /* 0x000fe200078e0a03 */
[----:B------:R-:W-:Y:S01]  /*38f0*/  R2UR UR5, R4 ;  /* 0x00000000040572ca */ /* 0x000fe200000e0000 */
[----:B------:R-:W-:Y:S01]  /*3900*/  IMAD R3, R2, UR8, RZ ;  /* 0x0000000802037c24 */ /* 0x000fe2000f8e02ff */
[----:B------:R-:W-:Y:S01]  /*3910*/  ISETP.NE.AND P0, PT, R89, RZ, PT ;  /* 0x000000ff5900720c */ /* 0x000fe20003f05270 */
[----:B------:R-:W-:Y:S01]  /*3920*/  @!P2 IMAD.MOV R88, RZ, RZ, -R88 ;  /* 0x000000ffff58a224 */ /* 0x000fe200078e0a58 */
[----:B------:R-:W-:Y:S01]  /*3930*/  LOP3.LUT R4, RZ, R89, RZ, 0x33, !PT ;  /* 0x00000059ff047212 */ /* 0x000fe200078e33ff */
[----:B------:R-:W-:Y:S01]  /*3940*/  ULDC UR8, c[0x0][0x240] ;  /* 0x0000900000087ab9 */ /* 0x000fe20000000800 */
[----:B------:R-:W-:Y:S01]  /*3950*/  LEA R2, P1, R3, UR16, 0x1 ;  /* 0x0000001003027c11 */ /* 0x000fe2000f8208ff */
[----:B------:R-:W-:Y:S01]  /*3960*/  @!P4 IMAD.MOV R92, RZ, RZ, -R92 ;  /* 0x000000ffff5cc224 */ /* 0x000fe200078e0a5c */
[C---:B------:R-:W-:Y:S01]  /*3970*/  SEL R6, R4.reuse, R6, !P0 ;  /* 0x0000000604067207 */ /* 0x040fe20004000000 */
[----:B------:R-:W-:Y:S01]  /*3980*/  @!P6 IMAD.MOV R94, RZ, RZ, -R94 ;  /* 0x000000ffff5ee224 */ /* 0x000fe200078e0a5e */
[C---:B------:R-:W-:Y:S01]  /*3990*/  SEL R8, R4.reuse, R8, !P0 ;  /* 0x0000000804087207 */ /* 0x040fe20004000000 */
[----:B------:R-:W-:Y:S01]  /*39a0*/  @!P3 IMAD.MOV R96, RZ, RZ, -R96 ;  /* 0x000000ffff60b224 */ /* 0x000fe200078e0a60 */
[----:B------:R-:W-:Y:S01]  /*39b0*/  SEL R9, R4, R9, !P0 ;  /* 0x0000000904097207 */ /* 0x000fe20004000000 */
[----:B------:R-:W-:Y:S01]  /*39c0*/  IMAD R6, R6, UR8, RZ ;  /* 0x0000000806067c24 */ /* 0x000fe2000f8e02ff */
[----:B------:R-:W-:Y:S01]  /*39d0*/  SEL R11, R4, R11, !P0 ;  /* 0x0000000b040b7207 */ /* 0x000fe20004000000 */
[----:B------:R-:W-:Y:S01]  /*39e0*/  IMAD R8, R8, UR8, RZ ;  /* 0x0000000808087c24 */ /* 0x000fe2000f8e02ff */
[C---:B------:R-:W-:Y:S01]  /*39f0*/  SEL R12, R4.reuse, R12, !P0 ;  /* 0x0000000c040c7207 */ /* 0x040fe20004000000 */
[----:B------:R-:W-:Y:S01]  /*3a00*/  IMAD R9, R9, UR8, RZ ;  /* 0x0000000809097c24 */ /* 0x000fe2000f8e02ff */
[----:B------:R-:W-:Y:S01]  /*3a10*/  LEA.HI.X.SX32 R3, R3, UR17, 0x1, P1 ;  /* 0x0000001103037c11 */ /* 0x000fe200088f0eff */
[----:B------:R-:W-:Y:S01]  /*3a20*/  ULDC.64 UR16, c[0x0][0x218] ;  /* 0x0000860000107ab9 */ /* 0x000fe20000000a00 */
[C---:B------:R-:W-:Y:S01]  /*3a30*/  SEL R13, R4.reuse, R13, !P0 ;  /* 0x0000000d040d7207 */ /* 0x040fe20004000000 */
[----:B------:R-:W-:Y:S01]  /*3a40*/  IMAD R11, R11, UR8, RZ ;  /* 0x000000080b0b7c24 */ /* 0x000fe2000f8e02ff */
[----:B------:R-:W-:Y:S01]  /*3a50*/  SEL R15, R4, R15, !P0 ;  /* 0x0000000f040f7207 */ /* 0x000fe20004000000 */
[----:B------:R-:W-:Y:S01]  /*3a60*/  IMAD R12, R12, UR8, RZ ;  /* 0x000000080c0c7c24 */ /* 0x000fe2000f8e02ff */
[C---:B------:R-:W-:Y:S01]  /*3a70*/  SEL R16, R4.reuse, R16, !P0 ;  /* 0x0000001004107207 */ /* 0x040fe20004000000 */
[----:B------:R-:W-:Y:S01]  /*3a80*/  IMAD R13, R13, UR8, RZ ;  /* 0x000000080d0d7c24 */ /* 0x000fe2000f8e02ff */
[C---:B------:R-:W-:Y:S01]  /*3a90*/  SEL R17, R4.reuse, R17, !P0 ;  /* 0x0000001104117207 */ /* 0x040fe20004000000 */
[----:B------:R-:W-:Y:S01]  /*3aa0*/  IMAD R15, R15, UR8, RZ ;  /* 0x000000080f0f7c24 */ /* 0x000fe2000f8e02ff */
[----:B------:R-:W-:Y:S01]  /*3ab0*/  SEL R18, R4, R18, !P0 ;  /* 0x0000001204127207 */ /* 0x000fe20004000000 */
        /* <DEDUP_REMOVED lines=107> */
[----:B------:R-:W-:Y:S01]  /*4170*/  R2UR UR4, R5 ;  /* 0x00000000050472ca */ /* 0x000fe200000e0000 */
[----:B------:R-:W-:Y:S01]  /*4180*/  IMAD R94, R94, UR8, RZ ;  /* 0x000000085e5e7c24 */ /* 0x000fe2000f8e02ff */
[----:B------:R-:W-:Y:S01]  /*4190*/  SEL R4, R4, R98, !P0 ;  /* 0x0000006204047207 */ /* 0x000fe20004000000 */
[----:B------:R-:W-:Y:S01]  /*41a0*/  IMAD R96, R96, UR8, RZ ;  /* 0x0000000860607c24 */ /* 0x000fe2000f8e02ff */
[----:B------:R-:W-:-:S02]  /*41b0*/  LEA R5, P6, R6, UR16, 0x1 ;  /* 0x0000001006057c11 */ /* 0x000fc4000f8c08ff */
[----:B------:R-:W-:Y:S02]  /*41c0*/  CS2R R98, SRZ ;  /* 0x0000000000627805 */ /* 0x000fe4000001ff00 */
[----:B------:R-:W-:Y:S01]  /*41d0*/  LEA R7, P5, R8, UR16, 0x1 ;  /* 0x0000001008077c11 */ /* 0x000fe2000f8a08ff */
[----:B------:R-:W-:Y:S01]  /*41e0*/  IMAD R248, R4, UR8, RZ ;  /* 0x0000000804f87c24 */ /* 0x000fe2000f8e02ff */
[C---:B------:R-:W-:Y:S01]  /*41f0*/  LEA R4, P3, R9.reuse, UR16, 0x1 ;  /* 0x0000001009047c11 */ /* 0x040fe2000f8608ff */
[----:B------:R0:W-:Y:S01]  /*4200*/  STL [R1+0x20], R5 ;  /* 0x0000200501007387 */ /* 0x0001e20000100800 */
[----:B------:R-:W-:Y:S01]  /*4210*/  LEA.HI.X.SX32 R8, R8, UR17, 0x1, P5 ;  /* 0x0000001108087c11 */ /* 0x000fe2000a8f0eff */
[----:B------:R-:W-:Y:S01]  /*4220*/  ULDC UR8, c[0x0][0x23c] ;  /* 0x00008f0000087ab9 */ /* 0x000fe20000000800 */
[----:B------:R-:W-:Y:S01]  /*4230*/  LEA.HI.X.SX32 R9, R9, UR17, 0x1, P3 ;  /* 0x0000001109097c11 */ /* 0x000fe200098f0eff */
[----:B------:R1:W-:Y:S01]  /*4240*/  STL [R1+0x18], R7 ;  /* 0x0000180701007387 */ /* 0x0003e20000100800 */
[----:B------:R-:W-:Y:S01]  /*4250*/  IMAD R251, R251, UR8, RZ ;  /* 0x00000008fbfb7c24 */ /* 0x000fe2000f8e02ff */
[----:B------:R-:W-:-:S02]  /*4260*/  UIADD3.64 UR36, UR4, 0x80, URZ ;  /* 0x0000008004247897 */ /* 0x000fc4000fffe03f */
[----:B------:R2:W-:Y:S01]  /*4270*/  STL [R1+0x10], R4 ;  /* 0x0000100401007387 */ /* 0x0005e20000100800 */
[----:B------:R-:W-:Y:S01]  /*4280*/  UIADD3.64 UR32, UR4, 0x100, URZ ;  /* 0x0000010004207897 */ /* 0x000fe2000fffe03f */
[C---:B0-----:R-:W-:Y:S01]  /*4290*/  LEA R5, P2, R11.reuse, UR16, 0x1 ;  /* 0x000000100b057c11 */ /* 0x041fe2000f8408ff */
[----:B------:R-:W-:Y:S01]  /*42a0*/  UIADD3.64 UR28, UR4, 0x180, URZ ;  /* 0x00000180041c7897 */ /* 0x000fe2000fffe03f */
[----:B------:R-:W-:Y:S01]  /*42b0*/  SHF.R.S32.HI R252, RZ, 0x1f, R251 ;  /* 0x0000001ffffc7819 */ /* 0x000fe200000114fb */
[----:B------:R-:W-:Y:S01]  /*42c0*/  UIADD3.64 UR24, UR4, 0x200, URZ ;  /* 0x0000020004187897 */ /* 0x000fe2000fffe03f */
[C---:B-1----:R-:W-:Y:S01]  /*42d0*/  LEA R7, P1, R12.reuse, UR16, 0x1 ;  /* 0x000000100c077c11 */ /* 0x042fe2000f8208ff */
[----:B------:R0:W-:Y:S01]  /*42e0*/  STL [R1+0x8], R5 ;  /* 0x0000080501007387 */ /* 0x0001e20000100800 */
[----:B------:R-:W-:Y:S01]  /*42f0*/  LEA.HI.X.SX32 R10, R11, UR17, 0x1, P2 ;  /* 0x000000110b0a7c11 */ /* 0x000fe200090f0eff */
[----:B------:R-:W-:Y:S01]  /*4300*/  UIADD3.64 UR20, UR4, 0x280, URZ ;  /* 0x0000028004147897 */ /* 0x000fe2000fffe03f */
[----:B--2---:R-:W-:Y:S01]  /*4310*/  LEA R4, P0, R13, UR16, 0x1 ;  /* 0x000000100d047c11 */ /* 0x004fe2000f8008ff */
[----:B------:R1:W-:Y:S01]  /*4320*/  STL [R1], R7 ;  /* 0x0000000701007387 */ /* 0x0003e20000100800 */
[----:B------:R-:W-:-:S02]  /*4330*/  LEA.HI.X.SX32 R11, R12, UR17, 0x1, P1 ;  /* 0x000000110c0b7c11 */ /* 0x000fc400088f0eff */
[----:B------:R-:W-:Y:S02]  /*4340*/  LEA.HI.X.SX32 R12, R13, UR17, 0x1, P0 ;  /* 0x000000110d0c7c11 */ /* 0x000fe400080f0eff */
[C---:B------:R-:W-:Y:S01]  /*4350*/  SHF.L.U64.HI R252, R251.reuse, 0x1, R252 ;  /* 0x00000001fbfc7819 */ /* 0x040fe200000102fc */
[----:B------:R-:W-:Y:S01]  /*4360*/  IMAD.SHL.U32 R251, R251, 0x2, RZ ;  /* 0x00000002fbfb7824 */ /* 0x000fe200078e00ff */
[C---:B0-----:R-:W-:Y:S02]  /*4370*/  LEA R5, P4, R15.reuse, UR16, 0x1 ;  /* 0x000000100f057c11 */ /* 0x041fe4000f8808ff */
[----:B-1----:R-:W-:Y:S02]  /*4380*/  LEA.HI.X.SX32 R7, R6, UR17, 0x1, P6 ;  /* 0x0000001106077c11 */ /* 0x002fe4000b0f0eff */
[C---:B------:R-:W-:Y:S02]  /*4390*/  LEA R6, P6, R16.reuse, UR16, 0x1 ;  /* 0x0000001010067c11 */ /* 0x040fe4000f8c08ff */
[----:B------:R-:W-:Y:S01]  /*43a0*/  LEA.HI.X.SX32 R13, R15, UR17, 0x1, P4 ;  /* 0x000000110f0d7c11 */ /* 0x000fe2000a0f0eff */
[----:B------:R0:W-:Y:S01]  /*43b0*/  STL [R1+0x24], R7 ;  /* 0x0000240701007387 */ /* 0x0001e20000100800 */
[----:B------:R-:W-:-:S03]  /*43c0*/  LEA.HI.X.SX32 R15, R16, UR17, 0x1, P6 ;  /* 0x00000011100f7c11 */ /* 0x000fc6000b0f0eff */
[----:B------:R1:W-:Y:S04]  /*43d0*/  STL [R1+0x1c], R8 ;  /* 0x00001c0801007387 */ /* 0x0003e80000100800 */
[----:B------:R2:W-:Y:S01]  /*43e0*/  STL [R1+0x14], R9 ;  /* 0x0000140901007387 */ /* 0x0005e20000100800 */
[----:B0-----:R-:W-:-:S03]  /*43f0*/  LEA R7, P5, R17, UR16, 0x1 ;  /* 0x0000001011077c11 */ /* 0x001fc6000f8a08ff */
[----:B------:R0:W-:Y:S01]  /*4400*/  STL [R1+0xc], R10 ;  /* 0x00000c0a01007387 */ /* 0x0001e20000100800 */
[----:B------:R-:W-:-:S03]  /*4410*/  LEA.HI.X.SX32 R16, R17, UR17, 0x1, P5 ;  /* 0x0000001111107c11 */ /* 0x000fc6000a8f0eff */
[----:B------:R3:W-:Y:S01]  /*4420*/  STL [R1+0x28], R11 ;  /* 0x0000280b01007387 */ /* 0x0007e20000100800 */
[C---:B-1----:R-:W-:Y:S02]  /*4430*/  LEA R8, P3, R18.reuse, UR16, 0x1 ;  /* 0x0000001012087c11 */ /* 0x042fe4000f8608ff */
[----:B--2---:R-:W-:Y:S01]  /*4440*/  LEA R9, P2, R19, UR16, 0x1 ;  /* 0x0000001013097c11 */ /* 0x004fe2000f8408ff */
[----:B------:R1:W-:Y:S01]  /*4450*/  STL [R1+0x2c], R12 ;  /* 0x00002c0c01007387 */ /* 0x0003e20000100800 */
[----:B------:R-:W-:Y:S02]  /*4460*/  LEA.HI.X.SX32 R17, R18, UR17, 0x1, P3 ;  /* 0x0000001112117c11 */ /* 0x000fe400098f0eff */
[----:B0-----:R-:W-:Y:S01]  /*4470*/  LEA R10, P1, R20, UR16, 0x1 ;  /* 0x00000010140a7c11 */ /* 0x001fe2000f8208ff */
[----:B------:R0:W-:Y:S01]  /*4480*/  STL [R1+0x30], R13 ;  /* 0x0000300d01007387 */ /* 0x0001e20000100800 */
[----:B---3--:R-:W-:-:S03]  /*4490*/  LEA R11, P0, R21, UR16, 0x1 ;  /* 0x00000010150b7c11 */ /* 0x008fc6000f8008ff */
[----:B------:R2:W-:Y:S01]  /*44a0*/  STL [R1+0x34], R15 ;  /* 0x0000340f01007387 */ /* 0x0005e20000100800 */
[----:B-1----:R-:W-:-:S03]  /*44b0*/  LEA R12, P4, R22, UR16, 0x1 ;  /* 0x00000010160c7c11 */ /* 0x002fc6000f8808ff */
[----:B------:R1:W-:Y:S01]  /*44c0*/  STL [R1+0x38], R16 ;  /* 0x0000381001007387 */ /* 0x0003e20000100800 */
[----:B0-----:R-:W-:Y:S02]  /*44d0*/  LEA R13, P6, R23, UR16, 0x1 ;  /* 0x00000010170d7c11 */ /* 0x001fe4000f8c08ff */
[----:B--2---:R-:W-:Y:S02]  /*44e0*/  LEA R15, P5, R24, UR16, 0x1 ;  /* 0x00000010180f7c11 */ /* 0x004fe4000f8a08ff */
[----:B-1----:R-:W-:-:S03]  /*44f0*/  LEA R16, P3, R25, UR16, 0x1 ;  /* 0x0000001019107c11 */ /* 0x002fc6000f8608ff */
[----:B------:R0:W-:Y:S04]  /*4500*/  STL [R1+0x4], R15 ;  /* 0x0000040f01007387 */ /* 0x0001e80000100800 */
[----:B------:R1:W-:Y:S04]  /*4510*/  STL [R1+0x3c], R17 ;  /* 0x00003c1101007387 */ /* 0x0003e80000100800 */
[----:B------:R2:W-:Y:S01]  /*4520*/  STL [R1+0x114], R16 ;  /* 0x0001141001007387 */ /* 0x0005e20000100800 */
[----:B0-----:R-:W-:Y:S02]  /*4530*/  LEA.HI.X.SX32 R15, R19, UR17, 0x1, P2 ;  /* 0x00000011130f7c11 */ /* 0x001fe400090f0eff */
[----:B-1----:R-:W-:-:S03]  /*4540*/  LEA R17, P2, R26, UR16, 0x1 ;  /* 0x000000101a117c11 */ /* 0x002fc6000f8408ff */
[----:B------:R0:W-:Y:S01]  /*4550*/  STL [R1+0x40], R15 ;  /* 0x0000400f01007387 */ /* 0x0001e20000100800 */
[----:B--2---:R-:W-:-:S03]  /*4560*/  LEA.HI.X.SX32 R16, R20, UR17, 0x1, P1 ;  /* 0x0000001114107c11 */ /* 0x004fc600088f0eff */
[----:B------:R1:W-:Y:S04]  /*4570*/  STL [R1+0x118], R17 ;  /* 0x0001181101007387 */ /* 0x0003e80000100800 */
[----:B------:R2:W-:Y:S01]  /*4580*/  STL [R1+0x44], R16 ;  /* 0x0000441001007387 */ /* 0x0005e20000100800 */
[----:B0-----:R-:W-:Y:S02]  /*4590*/  LEA R15, P1, R27, UR16, 0x1 ;  /* 0x000000101b0f7c11 */ /* 0x001fe4000f8208ff */
[----:B-1----:R-:W-:-:S03]  /*45a0*/  LEA.HI.X.SX32 R17, R21, UR17, 0x1, P0 ;  /* 0x0000001115117c11 */ /* 0x002fc600080f0eff */
[----:B------:R0:W-:Y:S01]  /*45b0*/  STL [R1+0x11c], R15 ;  /* 0x00011c0f01007387 */ /* 0x0001e20000100800 */
[----:B--2---:R-:W-:-:S03]  /*45c0*/  LEA R16, P0, R28, UR16, 0x1 ;  /* 0x000000101c107c11 */ /* 0x004fc6000f8008ff */
        /* <DEDUP_REMOVED lines=15> */
[----:B------:R-:W-:Y:S02]  /*46c0*/  CS2R R24, SRZ ;  /* 0x0000000000187805 */ /* 0x000fe4000001ff00 */
[----:B-1----:R-:W-:Y:S01]  /*46d0*/  LEA R17, P3, R32, UR16, 0x1 ;  /* 0x0000001020117c11 */ /* 0x002fe2000f8608ff */
[----:B------:R0:W-:Y:S01]  /*46e0*/  STL [R1+0x58], R15 ;  /* 0x0000580f01007387 */ /* 0x0001e20000100800 */
[----:B--2---:R-:W-:-:S03]  /*46f0*/  LEA.HI.X.SX32 R16, R26, UR17, 0x1, P2 ;  /* 0x000000111a107c11 */ /* 0x004fc600090f0eff */
[----:B------:R1:W-:Y:S04]  /*4700*/  STL [R1+0x130], R17 ;  /* 0x0001301101007387 */ /* 0x0003e80000100800 */
[----:B------:R2:W-:Y:S01]  /*4710*/  STL [R1+0x5c], R16 ;  /* 0x00005c1001007387 */ /* 0x0005e20000100800 */
[----:B0-----:R-:W-:Y:S02]  /*4720*/  LEA R15, P2, R33, UR16, 0x1 ;  /* 0x00000010210f7c11 */ /* 0x001fe4000f8408ff */
[----:B-1----:R-:W-:-:S03]  /*4730*/  LEA.HI.X.SX32 R17, R27, UR17, 0x1, P1 ;  /* 0x000000111b117c11 */ /* 0x002fc600088f0eff */
[----:B------:R0:W-:Y:S01]  /*4740*/  STL [R1+0x134], R15 ;  /* 0x0001340f01007387 */ /* 0x0001e20000100800 */
[----:B------:R-:W-:Y:S02]  /*4750*/  CS2R R26, SRZ ;  /* 0x00000000001a7805 */ /* 0x000fe4000001ff00 */
[----:B--2---:R-:W-:Y:S01]  /*4760*/  LEA R16, P1, R34, UR16, 0x1 ;  /* 0x0000001022107c11 */ /* 0x004fe2000f8208ff */
[----:B------:R1:W-:Y:S04]  /*4770*/  STL [R1+0x60], R17 ;  /* 0x0000601101007387 */ /* 0x0003e80000100800 */
[----:B------:R2:W-:Y:S01]  /*4780*/  STL [R1+0x138], R16 ;  /* 0x0001381001007387 */ /* 0x0005e20000100800 */
[----:B0-----:R-:W-:Y:S02]  /*4790*/  LEA.HI.X.SX32 R15, R28, UR17, 0x1, P0 ;  /* 0x000000111c0f7c11 */ /* 0x001fe400080f0eff */
[----:B-1----:R-:W-:-:S03]  /*47a0*/  LEA R17, P0, R35, UR16, 0x1 ;  /* 0x0000001023117c11 */ /* 0x002fc6000f8008ff */
[----:B------:R0:W-:Y:S01]  /*47b0*/  STL [R1+0x64], R15 ;  /* 0x0000640f01007387 */ /* 0x0001e20000100800 */
[----:B--2---:R-:W-:-:S03]  /*47c0*/  LEA.HI.X.SX32 R16, R29, UR17, 0x1, P4 ;  /* 0x000000111d107c11 */ /* 0x004fc6000a0f0eff */
[----:B------:R1:W-:Y:S01]  /*47d0*/  STL [R1+0x13c], R17 ;  /* 0x00013c1101007387 */ /* 0x0003e20000100800 */
[----:B------:R-:W-:-:S03]  /*47e0*/  CS2R R28, SRZ ;  /* 0x00000000001c7805 */ /* 0x000fc6000001ff00 */
        /* <DEDUP_REMOVED lines=76> */
[----:B------:R-:W-:-:S02]  /*4cb0*/  CS2R R46, SRZ ;  /* 0x00000000002e7805 */ /* 0x000fc4000001ff00 */
[----:B-1----:R-:W-:Y:S01]  /*4cc0*/  LEA R17, P3, R60, UR16, 0x1 ;  /* 0x000000103c117c11 */ /* 0x002fe2000f8608ff */
        /* <DEDUP_REMOVED lines=99> */
[----:B------:R-:W-:Y:S02]  /*5300*/  LEA.HI.X.SX32 R248, R248, UR17, 0x1, P6 ;  /* 0x00000011f8f87c11 */ /* 0x000fe4000b0f0eff */
[----:B--2---:R-:W-:Y:S01]  /*5310*/  LEA.HI.X.SX32 R16, R88, UR17, 0x1, P3 ;  /* 0x0000001158107c11 */ /* 0x004fe200098f0eff */
[----:B------:R1:W-:Y:S01]  /*5320*/  STL [R1+0xfc], R17 ;  /* 0x0000fc1101007387 */ /* 0x0003e20000100800 */
[----:B------:R-:W-:-:S03]  /*5330*/  CS2R R88, SRZ ;  /* 0x0000000000587805 */ /* 0x000fc6000001ff00 */
[----:B------:R2:W-:Y:S01]  /*5340*/  STL [R1+0x100], R16 ;  /* 0x0001001001007387 */ /* 0x0005e20000100800 */
[----:B0-----:R-:W-:Y:S02]  /*5350*/  LEA.HI.X.SX32 R15, R90, UR17, 0x1, P2 ;  /* 0x000000115a0f7c11 */ /* 0x001fe400090f0eff */
[----:B------:R-:W-:Y:S02]  /*5360*/  CS2R R90, SRZ ;  /* 0x00000000005a7805 */ /* 0x000fe4000001ff00 */
[----:B-1----:R-:W-:Y:S01]  /*5370*/  LEA.HI.X.SX32 R17, R92, UR17, 0x1, P1 ;  /* 0x000000115c117c11 */ /* 0x002fe200088f0eff */
[----:B------:R0:W-:Y:S01]  /*5380*/  STL [R1+0x104], R15 ;  /* 0x0001040f01007387 */ /* 0x0001e20000100800 */
[----:B------:R-:W-:Y:S02]  /*5390*/  CS2R R92, SRZ ;  /* 0x00000000005c7805 */ /* 0x000fe4000001ff00 */
[----:B--2---:R-:W-:Y:S01]  /*53a0*/  LEA.HI.X.SX32 R16, R94, UR17, 0x1, P0 ;  /* 0x000000115e107c11 */ /* 0x004fe200080f0eff */
[----:B------:R1:W-:Y:S01]  /*53b0*/  STL [R1+0x108], R17 ;  /* 0x0001081101007387 */ /* 0x0003e20000100800 */
[----:B------:R-:W-:-:S03]  /*53c0*/  CS2R R94, SRZ ;  /* 0x00000000005e7805 */ /* 0x000fc6000001ff00 */
[----:B------:R1:W-:Y:S01]  /*53d0*/  STL [R1+0x10c], R16 ;  /* 0x00010c1001007387 */ /* 0x0003e20000100800 */
[----:B0-----:R-:W-:Y:S02]  /*53e0*/  LEA.HI.X.SX32 R15, R96, UR17, 0x1, P4 ;  /* 0x00000011600f7c11 */ /* 0x001fe4000a0f0eff */
[----:B------:R-:W-:Y:S01]  /*53f0*/  CS2R R96, SRZ ;  /* 0x0000000000607805 */ /* 0x000fe2000001ff00 */
[----:B------:R-:W-:Y:S02]  /*5400*/  UIADD3.64 UR16, UR4, 0x300, URZ ;  /* 0x0000030004107897 */ /* 0x000fe4000fffe03f */
[----:B------:R1:W-:Y:S04]  /*5410*/  STL [R1+0x110], R15 ;  /* 0x0001100f01007387 */ /* 0x0003e80000100800 */
[----:B------:R1:W-:Y:S06]  /*5420*/  STL [R1+0x1d4], R14 ;  /* 0x0001d40e01007387 */ /* 0x0003ec0000100800 */
.L_x_1:
[----:B-1----:R-:W0:Y:S01]  /*5430*/  LDC R14, c[0x0][0x238] ;  /* 0x00008e00ff0e7b82 */ /* 0x002e220000000800 */
[----:B-----5:R1:W-:Y:S01]  /*5440*/  STL [R1+0x1dc], R0 ;  /* 0x0001dc0001007387 */ /* 0x0203e20000100800 */
[C---:B------:R-:W-:Y:S02]  /*5450*/  ISETP.GT.AND P0, PT, R250.reuse, 0x2, PT ;  /* 0x00000002fa00780c */ /* 0x040fe40003f04270 */
[----:B------:R-:W-:Y:S01]  /*5460*/  PRMT R170, RZ, 0x7610, R170 ;  /* 0x00007610ffaa7816 */ /* 0x000fe200000000aa */
[----:B------:R-:W2:Y:S01]  /*5470*/  LDL R216, [R1+0x4] ;  /* 0x0000040001d87983 */ /* 0x000ea20000100800 */
[C---:B------:R-:W-:Y:S02]  /*5480*/  ISETP.GT.AND P1, PT, R250.reuse, 0x3, PT ;  /* 0x00000003fa00780c */ /* 0x040fe40003f24270 */
[----:B------:R-:W3:Y:S01]  /*5490*/  LDC R22, c[0x0][0x238] ;  /* 0x00008e00ff167b82 */ /* 0x000ee20000000800 */
[----:B------:R-:W-:Y:S02]  /*54a0*/  PRMT R159, RZ, 0x7610, R159 ;  /* 0x00007610ff9f7816 */ /* 0x000fe4000000009f */
[----:B------:R-:W-:-:S02]  /*54b0*/  ISETP.GT.AND P2, PT, R250, 0x4, PT ;  /* 0x00000004fa00780c */ /* 0x000fc40003f44270 */
[----:B------:R-:W-:-:S03]  /*54c0*/  PRMT R182, RZ, 0x7610, R182 ;  /* 0x00007610ffb67816 */ /* 0x000fc600000000b6 */
[----:B-1----:R-:W1:Y:S01]  /*54d0*/  LDC R0, c[0x0][0x238] ;  /* 0x00008e00ff007b82 */ /* 0x002e620000000800 */
[----:B0-----:R-:W-:-:S07]  /*54e0*/  IMAD.SHL.U32 R14, R14, 0x2, RZ ;  /* 0x000000020e0e7824 */ /* 0x001fce00078e00ff */
[----:B------:R-:W0:Y:S01]  /*54f0*/  LDC R16, c[0x0][0x238] ;  /* 0x00008e00ff107b82 */ /* 0x000e220000000800 */
[----:B------:R-:W-:-:S05]  /*5500*/  IMAD.WIDE R14, R14, 0x2, R2 ;  /* 0x000000020e0e7825 */ /* 0x000fca00078e0202 */
[----:B------:R4:W2:Y:S01]  /*5510*/  @P0 LDG.E.U16 R170, desc[UR14][R14.64] ;  /* 0x0000000e0eaa0981 */ /* 0x0008a2000c1e1500 */
[----:B------:R-:W-:Y:S01]  /*5520*/  ISETP.GT.AND P0, PT, R250, 0x5, PT ;  /* 0x00000005fa00780c */ /* 0x000fe20003f04270 */
[----:B---3--:R-:W-:Y:S01]  /*5530*/  IMAD R22, R22, 0x5, RZ ;  /* 0x0000000516167824 */ /* 0x008fe200078e02ff */
[----:B------:R-:W-:Y:S01]  /*5540*/  PRMT R202, RZ, 0x7610, R202 ;  /* 0x00007610ffca7816 */ /* 0x000fe200000000ca */
[----:B------:R-:W3:Y:S01]  /*5550*/  LDC R153, c[0x0][0x238] ;  /* 0x00008e00ff997b82 */ /* 0x000ee20000000800 */
[----:B-1----:R-:W-:Y:S02]  /*5560*/  IMAD R0, R0, 0xa, RZ ;  /* 0x0000000a00007824 */ /* 0x002fe400078e02ff */
[----:B----4-:R-:W-:-:S05]  /*5570*/  IMAD.WIDE R14, R22, 0x2, R2 ;  /* 0x00000002160e7825 */ /* 0x010fca00078e0202 */
[----:B------:R-:W1:Y:S02]  /*5580*/  LDC R152, c[0x0][0x238] ;  /* 0x00008e00ff987b82 */ /* 0x000e640000000800 */
[----:B------:R4:W2:Y:S01]  /*5590*/  @P0 LDG.E.U16 R202, desc[UR14][R14.64] ;  /* 0x0000000e0eca0981 */ /* 0x0008a2000c1e1500 */
[----:B0-----:R-:W-:Y:S01]  /*55a0*/  IMAD R16, R16, 0x3, RZ ;  /* 0x0000000310107824 */ /* 0x001fe200078e02ff */
[----:B------:R-:W-:-:S03]  /*55b0*/  ISETP.GT.AND P4, PT, R250, 0x9, PT ;  /* 0x00000009fa00780c */ /* 0x000fc60003f84270 */
[----:B------:R-:W-:Y:S01]  /*55c0*/  IMAD.WIDE R16, R16, 0x2, R2 ;  /* 0x0000000210107825 */ /* 0x000fe200078e0202 */
[----:B------:R-:W-:Y:S01]  /*55d0*/  PRMT R160, RZ, 0x7610, R160 ;  /* 0x00007610ffa07816 */ /* 0x000fe200000000a0 */
[----:B------:R-:W0:Y:S02]  /*55e0*/  LDC R162, c[0x0][0x238] ;  /* 0x00008e00ffa27b82 */ /* 0x000e240000000800 */
[----:B----4-:R-:W-:Y:S01]  /*55f0*/  IMAD.WIDE R14, R0, 0x2, R2 ;  /* 0x00000002000e7825 */ /* 0x010fe200078e0202 */
[----:B------:R4:W2:Y:S05]  /*5600*/  @P1 LDG.E.U16 R159, desc[UR14][R16.64] ;  /* 0x0000000e109f1981 */ /* 0x0008aa000c1e1500 */
[----:B------:R-:W0:Y:S01]  /*5610*/  LDC R0, c[0x0][0x238] ;  /* 0x00008e00ff007b82 */ /* 0x000e220000000800 */
[----:B---3--:R-:W-:-:S02]  /*5620*/  IMAD R153, R153, 0x6, RZ ;  /* 0x0000000699997824 */ /* 0x008fc400078e02ff */
[----:B-1----:R-:W-:Y:S02]  /*5630*/  IMAD R152, R152, 0x9, RZ ;  /* 0x0000000998987824 */ /* 0x002fe400078e02ff */
[----:B----4-:R-:W-:-:S03]  /*5640*/  IMAD.WIDE R16, R153, 0x2, R2 ;  /* 0x0000000299107825 */ /* 0x010fc600078e0202 */
[----:B------:R-:W1:Y:S01]  /*5650*/  LDC R18, c[0x0][0x238] ;  /* 0x00008e00ff127b82 */ /* 0x000e620000000800 */
[----:B------:R-:W-:-:S05]  /*5660*/  IMAD.WIDE R152, R152, 0x2, R2 ;  /* 0x0000000298987825 */ /* 0x000fca00078e0202 */
[----:B------:R3:W4:Y:S02]  /*5670*/  @P4 LDG.E.U16 R160, desc[UR14][R152.64] ;  /* 0x0000000e98a04981 */ /* 0x000724000c1e1500 */
[----:B------:R-:W1:Y:S01]  /*5680*/  LDC R23, c[0x0][0x238] ;  /* 0x00008e00ff177b82 */ /* 0x000e620000000800 */
[----:B0-----:R-:W-:-:S07]  /*5690*/  IMAD R0, R0, 0xe, RZ ;  /* 0x0000000e00007824 */ /* 0x001fce00078e02ff */
[----:B------:R-:W0:Y:S01]  /*56a0*/  LDC R22, c[0x0][0x238] ;  /* 0x00008e00ff167b82 */ /* 0x000e220000000800 */
[----:B---3--:R-:W-:Y:S01]  /*56b0*/  IMAD.WIDE R152, R0, 0x2, R2 ;  /* 0x0000000200987825 */ /* 0x008fe200078e0202 */
[C---:B------:R-:W-:Y:S02]  /*56c0*/  ISETP.GT.AND P1, PT, R250.reuse, 0x6, PT ;  /* 0x00000006fa00780c */ /* 0x040fe40003f24270 */
[----:B------:R-:W-:Y:S02]  /*56d0*/  ISETP.GT.AND P0, PT, R250, 0xa, PT ;  /* 0x0000000afa00780c */ /* 0x000fe40003f04270 */
[----:B------:R-:W-:Y:S02]  /*56e0*/  PRMT R194, RZ, 0x7610, R194 ;  /* 0x00007610ffc27816 */ /* 0x000fe400000000c2 */
[----:B------:R-:W3:Y:S01]  /*56f0*/  LDC R0, c[0x0][0x238] ;  /* 0x00008e00ff007b82 */ /* 0x000ee20000000800 */
[----:B------:R-:W-:Y:S01]  /*5700*/  PRMT R169, RZ, 0x7610, R169 ;  /* 0x00007610ffa97816 */ /* 0x000fe200000000a9 */
[----:B------:R-:W-:-:S02]  /*5710*/  IMAD R162, R162, 0xb, RZ ;  /* 0x0000000ba2a27824 */ /* 0x000fc400078e02ff */
[----:B-1----:R-:W-:-:S04]  /*5720*/  IMAD.SHL.U32 R18, R18, 0x4, RZ ;  /* 0x0000000412127824 */ /* 0x002fc800078e00ff */
[----:B------:R-:W1:Y:S01]  /*5730*/  LDC R154, c[0x0][0x238] ;  /* 0x00008e00ff9a7b82 */ /* 0x000e620000000800 */
[----:B------:R0:W4:Y:S01]  /*5740*/  @P1 LDG.E.U16 R194, desc[UR14][R16.64] ;  /* 0x0000000e10c21981 */ /* 0x000122000c1e1500 */
[----:B------:R-:W-:Y:S01]  /*5750*/  ISETP.GT.AND P3, PT, R250, 0x8, PT ;  /* 0x00000008fa00780c */ /* 0x000fe20003f64270 */
[----:B------:R-:W-:Y:S02]  /*5760*/  IMAD.WIDE R18, R18, 0x2, R2 ;  /* 0x0000000212127825 */ /* 0x000fe400078e0202 */
[----:B------:R3:W4:Y:S02]  /*5770*/  @P0 LDG.E.U16 R169, desc[UR14][R14.64] ;  /* 0x0000000e0ea90981 */ /* 0x000724000c1e1500 */
[----:B------:R-:W-:Y:S01]  /*5780*/  IMAD R23, R23, 0x7, RZ ;  /* 0x0000000717177824 */ /* 0x000fe200078e02ff */
[----:B------:R-:W-:Y:S01]  /*5790*/  PRMT R21, RZ, 0x7610, R21 ;  /* 0x00007610ff157816 */ /* 0x000fe20000000015 */
[----:B0-----:R-:W-:Y:S01]  /*57a0*/  IMAD.SHL.U32 R22, R22, 0x8, RZ ;  /* 0x0000000816167824 */ /* 0x001fe200078e00ff */
[----:B------:R0:W4:Y:S01]  /*57b0*/  @P2 LDG.E.U16 R182, desc[UR14][R18.64] ;  /* 0x0000000e12b62981 */ /* 0x000122000c1e1500 */
[----:B------:R-:W-:Y:S01]  /*57c0*/  IMAD.WIDE R16, R162, 0x2, R2 ;  /* 0x00000002a2107825 */ /* 0x000fe200078e0202 */
[----:B------:R-:W-:Y:S01]  /*57d0*/  PRMT R201, RZ, 0x7610, R201 ;  /* 0x00007610ffc97816 */ /* 0x000fe200000000c9 */
[----:B------:R-:W1:Y:S02]  /*57e0*/  LDC R162, c[0x0][0x238] ;  /* 0x00008e00ffa27b82 */ /* 0x000e640000000800 */
[----:B---3--:R-:W-:-:S04]  /*57f0*/  IMAD R0, R0, 0xf, RZ ;  /* 0x0000000f00007824 */ /* 0x008fc800078e02ff */
[----:B------:R-:W-:Y:S01]  /*5800*/  IMAD.WIDE R14, R0, 0x2, R2 ;  /* 0x00000002000e7825 */ /* 0x000fe200078e0202 */
[----:B------:R-:W-:Y:S01]  /*5810*/  PRMT R213, RZ, 0x7610, R213 ;  /* 0x00007610ffd57816 */ /* 0x000fe200000000d5 */
[----:B------:R-:W3:Y:S02]  /*5820*/  LDC R0, c[0x0][0x238] ;  /* 0x00008e00ff007b82 */ /* 0x000ee40000000800 */
[----:B0-----:R-:W-:-:S04]  /*5830*/  IMAD.WIDE R18, R23, 0x2, R2 ;  /* 0x0000000217127825 */ /* 0x001fc800078e0202 */
[----:B------:R-:W-:Y:S01]  /*5840*/  IMAD.WIDE R22, R22, 0x2, R2 ;  /* 0x0000000216167825 */ /* 0x000fe200078e0202 */
[----:B------:R-:W-:Y:S01]  /*5850*/  PRMT R193, RZ, 0x7610, R193 ;  /* 0x00007610ffc17816 */ /* 0x000fe200000000c1 */
[----:B------:R-:W0:Y:S03]  /*5860*/  LDC R155, c[0x0][0x238] ;  /* 0x00008e00ff9b7b82 */ /* 0x000e260000000800 */
[----:B------:R3:W4:Y:S01]  /*5870*/  @P3 LDG.E.U16 R21, desc[UR14][R22.64] ;  /* 0x0000000e16153981 */ /* 0x000722000c1e1500 */
[----:B------:R-:W-:Y:S01]  /*5880*/  ISETP.GT.AND P3, PT, R250, 0xd, PT ;  /* 0x0000000dfa00780c */ /* 0x000fe20003f64270 */
[----:B-1----:R-:W-:Y:S02]  /*5890*/  IMAD R154, R154, 0xd, RZ ;  /* 0x0000000d9a9a7824 */ /* 0x002fe400078e02ff */
[----:B------:R-:W-:Y:S01]  /*58a0*/  IMAD.SHL.U32 R162, R162, 0x10, RZ ;  /* 0x00000010a2a27824 */ /* 0x000fe200078e00ff */
[----:B------:R-:W-:Y:S01]  /*58b0*/  PRMT R157, RZ, 0x7610, R157 ;  /* 0x00007610ff9d7816 */ /* 0x000fe2000000009d */
[----:B------:R-:W1:Y:S01]  /*58c0*/  LDC R172, c[0x0][0x238] ;  /* 0x00008e00ffac7b82 */ /* 0x000e620000000800 */
[----:B---3--:R-:W-:-:S04]  /*58d0*/  IMAD.WIDE R22, R154, 0x2, R2 ;  /* 0x000000029a167825 */ /* 0x008fc800078e0202 */
[----:B------:R-:W-:-:S03]  /*58e0*/  IMAD R0, R0, 0x13, RZ ;  /* 0x0000001300007824 */ /* 0x000fc600078e02ff */
[----:B------:R3:W4:Y:S01]  /*58f0*/  @P3 LDG.E.U16 R201, desc[UR14][R22.64] ;  /* 0x0000000e16c93981 */ /* 0x000722000c1e1500 */
[----:B------:R-:W-:Y:S01]  /*5900*/  ISETP.GT.AND P0, PT, R250, 0xf, PT ;  /* 0x0000000ffa00780c */ /* 0x000fe20003f04270 */
[----:B------:R-:W1:Y:S01]  /*5910*/  LDC R154, c[0x0][0x238] ;  /* 0x00008e00ff9a7b82 */ /* 0x000e620000000800 */
[----:B---3--:R-:W-:Y:S01]  /*5920*/  IMAD.WIDE R22, R162, 0x2, R2 ;  /* 0x00000002a2167825 */ /* 0x008fe200078e0202 */
[----:B------:R-:W-:-:S06]  /*5930*/  PRMT R184, RZ, 0x7610, R184 ;  /* 0x00007610ffb87816 */ /* 0x000fcc00000000b8 */
[----:B------:R-:W3:Y:S01]  /*5940*/  LDC R164, c[0x0][0x238] ;  /* 0x00008e00ffa47b82 */ /* 0x000ee20000000800 */
[----:B------:R-:W-:-:S03]  /*5950*/  IMAD.WIDE R162, R0, 0x2, R2 ;  /* 0x0000000200a27825 */ /* 0x000fc600078e0202 */
[----:B------:R0:W4:Y:S04]  /*5960*/  @P0 LDG.E.U16 R213, desc[UR14][R14.64] ;  /* 0x0000000e0ed50981 */ /* 0x000128000c1e1500 */
[----:B------:R-:W0:Y:S01]  /*5970*/  LDC R0, c[0x0][0x238] ;  /* 0x00008e00ff007b82 */ /* 0x000e220000000800 */
[----:B------:R-:W-:Y:S02]  /*5980*/  ISETP.GT.AND P4, PT, R250, 0xe, PT ;  /* 0x0000000efa00780c */ /* 0x000fe40003f84270 */
[----:B------:R-:W-:Y:S02]  /*5990*/  PRMT R212, RZ, 0x7610, R212 ;  /* 0x00007610ffd47816 */ /* 0x000fe400000000d4 */
[----:B------:R-:W-:Y:S02]  /*59a0*/  PRMT R158, RZ, 0x7610, R158 ;  /* 0x00007610ff9e7816 */ /* 0x000fe4000000009e */
[----:B------:R-:W-:Y:S01]  /*59b0*/  PRMT R161, RZ, 0x7610, R161 ;  /* 0x00007610ffa17816 */ /* 0x000fe200000000a1 */
[----:B------:R-:W3:Y:S06]  /*59c0*/  LDC R165, c[0x0][0x238] ;  /* 0x00008e00ffa57b82 */ /* 0x000eec0000000800 */
[----:B------:R-:W4:Y:S01]  /*59d0*/  @P4 LDG.E.U16 R193, desc[UR14][R152.64] ;  /* 0x0000000e98c14981 */ /* 0x000f22000c1e1500 */
[----:B------:R-:W-:Y:S01]  /*59e0*/  PRMT R200, RZ, 0x7610, R200 ;  /* 0x00007610ffc87816 */ /* 0x000fe200000000c8 */
[----:B------:R-:W2:Y:S01]  /*59f0*/  LDC R177, c[0x0][0x238] ;  /* 0x00008e00ffb17b82 */ /* 0x000ea20000000800 */
[----:B0-----:R-:W-:Y:S01]  /*5a00*/  IMAD R0, R0, 0x14, RZ ;  /* 0x0000001400007824 */ /* 0x001fe200078e02ff */
[----:B------:R-:W-:-:S06]  /*5a10*/  PRMT R204, RZ, 0x7610, R204 ;  /* 0x00007610ffcc7816 */ /* 0x000fcc00000000cc */
[----:B------:R-:W0:Y:S01]  /*5a20*/  LDC R186, c[0x0][0x238] ;  /* 0x00008e00ffba7b82 */ /* 0x000e220000000800 */
[----:B------:R-:W-:-:S07]  /*5a30*/  IMAD.WIDE R14, R0, 0x2, R2 ;  /* 0x00000002000e7825 */ /* 0x000fce00078e0202 */
[----:B------:R-:W1:Y:S01]  /*5a40*/  LDC R0, c[0x0][0x238] ;  /* 0x00008e00ff007b82 */ /* 0x000e620000000800 */
[----:B------:R-:W-:-:S13]  /*5a50*/  ISETP.GT.AND P4, PT, R250, 0x13, PT ;  /* 0x00000013fa00780c */ /* 0x000fda0003f84270 */
[----:B------:R3:W4:Y:S01]  /*5a60*/  @P4 LDG.E.U16 R157, desc[UR14][R162.64] ;  /* 0x0000000ea29d4981 */ /* 0x000722000c1e1500 */
[----:B-1----:R-:W-:-:S04]  /*5a70*/  IMAD R0, R0, 0x18, RZ ;  /* 0x0000001800007824 */ /* 0x002fc800078e02ff */
[----:B---3--:R-:W-:Y:S02]  /*5a80*/  IMAD.WIDE R162, R0, 0x2, R2 ;  /* 0x0000000200a27825 */ /* 0x008fe400078e0202 */
[----:B------:R-:W1:Y:S01]  /*5a90*/  LDC R0, c[0x0][0x238] ;  /* 0x00008e00ff007b82 */ /* 0x000e620000000800 */
[C---:B------:R-:W-:Y:S02]  /*5aa0*/  ISETP.GT.AND P0, PT, R250.reuse, 0x14, PT ;  /* 0x00000014fa00780c */ /* 0x040fe40003f04270 */
[C---:B------:R-:W-:Y:S02]  /*5ab0*/  ISETP.GT.AND P2, PT, R250.reuse, 0x7, PT ;  /* 0x00000007fa00780c */ /* 0x040fe40003f44270 */
[----:B------:R-:W-:-:S09]  /*5ac0*/  ISETP.GT.AND P1, PT, R250, 0xb, PT ;  /* 0x0000000bfa00780c */ /* 0x000fd20003f24270 */
[----:B------:R3:W4:Y:S01]  /*5ad0*/  @P0 LDG.E.U16 R184, desc[UR14][R14.64] ;  /* 0x0000000e0eb80981 */ /* 0x000722000c1e1500 */
[----:B------:R-:W-:Y:S01]  /*5ae0*/  IMAD R155, R155, 0xc, RZ ;  /* 0x0000000c9b9b7824 */ /* 0x000fe200078e02ff */
[----:B------:R-:W-:Y:S02]  /*5af0*/  ISETP.GT.AND P4, PT, R250, 0x18, PT ;  /* 0x00000018fa00780c */ /* 0x000fe40003f84270 */
[----:B------:R0:W4:Y:S04]  /*5b00*/  @P2 LDG.E.U16 R212, desc[UR14][R18.64] ;  /* 0x0000000e12d42981 */ /* 0x000128000c1e1500 */
[----:B------:R2:W4:Y:S01]  /*5b10*/  @P1 LDG.E.U16 R158, desc[UR14][R16.64] ;  /* 0x0000000e109e1981 */ /* 0x000522000c1e1500 */
[----:B-1----:R-:W-:-:S04]  /*5b20*/  IMAD R0, R0, 0x19, RZ ;  /* 0x0000001900007824 */ /* 0x002fc800078e02ff */
[--C-:B---3--:R-:W-:Y:S02]  /*5b30*/  IMAD.WIDE R14, R0, 0x2, R2.reuse ;  /* 0x00000002000e7825 */ /* 0x108fe400078e0202 */
[----:B------:R1:W3:Y:S01]  /*5b40*/  @P4 LDG.E.U16 R161, desc[UR14][R162.64] ;  /* 0x0000000ea2a14981 */ /* 0x0002e2000c1e1500 */
[----:B------:R-:W1:Y:S01]  /*5b50*/  LDC R0, c[0x0][0x238] ;  /* 0x00008e00ff007b82 */ /* 0x000e620000000800 */
[----:B------:R-:W-:Y:S01]  /*5b60*/  ISETP.GT.AND P1, PT, R250, 0x10, PT ;  /* 0x00000010fa00780c */ /* 0x000fe20003f24270 */
[----:B0-----:R-:W-:-:S06]  /*5b70*/  IMAD.WIDE R18, R155, 0x2, R2 ;  /* 0x000000029b127825 */ /* 0x001fcc00078e0202 */
[----:B------:R-:W0:Y:S01]  /*5b80*/  LDC R155, c[0x0][0x238] ;  /* 0x00008e00ff9b7b82 */ /* 0x000e220000000800 */
[----:B--2---:R-:W-:Y:S02]  /*5b90*/  PRMT R16, RZ, 0x7610, R16 ;  /* 0x00007610ff107816 */ /* 0x004fe40000000010 */
[----:B------:R-:W-:-:S04]  /*5ba0*/  ISETP.GT.AND P2, PT, R250, 0xc, PT ;  /* 0x0000000cfa00780c */ /* 0x000fc80003f44270 */
[----:B------:R2:W3:Y:S01]  /*5bb0*/  @P1 LDG.E.U16 R16, desc[UR14][R22.64] ;  /* 0x0000000e16101981 */ /* 0x0004e2000c1e1500 */
[----:B------:R-:W-:Y:S01]  /*5bc0*/  ISETP.GT.AND P1, PT, R250, 0x15, PT ;  /* 0x00000015fa00780c */ /* 0x000fe20003f24270 */
[----:B------:R-:W-:Y:S01]  /*5bd0*/  IMAD R172, R172, 0x15, RZ ;  /* 0x00000015acac7824 */ /* 0x000fe200078e02ff */
[----:B------:R-:W-:Y:S01]  /*5be0*/  ISETP.GT.AND P3, PT, R250, 0x12, PT ;  /* 0x00000012fa00780c */ /* 0x000fe20003f64270 */
[----:B------:R-:W-:Y:S01]  /*5bf0*/  IMAD R154, R154, 0x12, RZ ;  /* 0x000000129a9a7824 */ /* 0x000fe200078e02ff */
[----:B------:R-:W-:Y:S01]  /*5c00*/  PRMT R168, RZ, 0x7610, R168 ;  /* 0x00007610ffa87816 */ /* 0x000fe200000000a8 */
[----:B------:R-:W-:Y:S01]  /*5c10*/  IMAD R164, R164, 0x17, RZ ;  /* 0x00000017a4a47824 */ /* 0x000fe200078e02ff */
[----:B------:R-:W-:Y:S01]  /*5c20*/  PRMT R181, RZ, 0x7610, R181 ;  /* 0x00007610ffb57816 */ /* 0x000fe200000000b5 */
[----:B------:R-:W-:Y:S01]  /*5c30*/  IMAD R165, R165, 0x16, RZ ;  /* 0x00000016a5a57824 */ /* 0x000fe200078e02ff */
[----:B------:R0:W3:Y:S01]  /*5c40*/  @P2 LDG.E.U16 R204, desc[UR14][R18.64] ;  /* 0x0000000e12cc2981 */ /* 0x0000e2000c1e1500 */
[----:B-1----:R-:W-:Y:S01]  /*5c50*/  IMAD R0, R0, 0x1d, RZ ;  /* 0x0000001d00007824 */ /* 0x002fe200078e02ff */
[----:B------:R-:W-:Y:S01]  /*5c60*/  PRMT R192, RZ, 0x7610, R192 ;  /* 0x00007610ffc07816 */ /* 0x000fe200000000c0 */
[----:B------:R-:W1:Y:S02]  /*5c70*/  LDC R17, c[0x0][0x238] ;  /* 0x00008e00ff117b82 */ /* 0x000e640000000800 */
[----:B------:R-:W-:-:S06]  /*5c80*/  IMAD.WIDE R162, R0, 0x2, R2 ;  /* 0x0000000200a27825 */ /* 0x000fcc00078e0202 */
[----:B------:R-:W1:Y:S01]  /*5c90*/  LDC R0, c[0x0][0x238] ;  /* 0x00008e00ff007b82 */ /* 0x000e620000000800 */
[----:B--2---:R-:W-:-:S04]  /*5ca0*/  IMAD.WIDE R22, R172, 0x2, R2 ;  /* 0x00000002ac167825 */ /* 0x004fc800078e0202 */
[----:B0-----:R-:W-:Y:S01]  /*5cb0*/  IMAD R155, R155, 0x11, RZ ;  /* 0x000000119b9b7824 */ /* 0x001fe200078e02ff */
[----:B------:R-:W2:Y:S01]  /*5cc0*/  @P1 LDG.E.U16 R200, desc[UR14][R22.64] ;  /* 0x0000000e16c81981 */ /* 0x000ea2000c1e1500 */
[C---:B------:R-:W-:Y:S01]  /*5cd0*/  ISETP.GT.AND P1, PT, R250.reuse, 0x19, PT ;  /* 0x00000019fa00780c */ /* 0x040fe20003f24270 */
[----:B------:R-:W0:Y:S01]  /*5ce0*/  LDC R172, c[0x0][0x238] ;  /* 0x00008e00ffac7b82 */ /* 0x000e220000000800 */
[----:B------:R-:W-:Y:S01]  /*5cf0*/  ISETP.GT.AND P2, PT, R250, 0x11, PT ;  /* 0x00000011fa00780c */ /* 0x000fe20003f44270 */
[----:B------:R-:W-:-:S04]  /*5d00*/  IMAD.WIDE R152, R155, 0x2, R2 ;  /* 0x000000029b987825 */ /* 0x000fc800078e0202 */
[----:B------:R-:W-:Y:S01]  /*5d10*/  IMAD.WIDE R154, R154, 0x2, R2 ;  /* 0x000000029a9a7825 */ /* 0x000fe200078e0202 */
[----:B------:R-:W-:Y:S01]  /*5d20*/  PRMT R19, RZ, 0x7610, R19 ;  /* 0x00007610ff137816 */ /* 0x000fe20000000013 */
[----:B------:R-:W0:Y:S03]  /*5d30*/  LDC R18, c[0x0][0x238] ;  /* 0x00008e00ff127b82 */ /* 0x000e260000000800 */
[----:B------:R1:W2:Y:S04]  /*5d40*/  @P3 LDG.E.U16 R168, desc[UR14][R154.64] ;  /* 0x0000000e9aa83981 */ /* 0x0002a8000c1e1500 */
[----:B------:R1:W2:Y:S02]  /*5d50*/  @P1 LDG.E.U16 R181, desc[UR14][R14.64] ;  /* 0x0000000e0eb51981 */ /* 0x0002a4000c1e1500 */
[----:B-1----:R-:W-:-:S02]  /*5d60*/  IMAD R0, R0, 0x1e, RZ ;  /* 0x0000001e00007824 */ /* 0x002fc400078e02ff */
[----:B------:R1:W2:Y:S01]  /*5d70*/  @P2 LDG.E.U16 R19, desc[UR14][R152.64] ;  /* 0x0000000e98132981 */ /* 0x0002a2000c1e1500 */
[--C-:B------:R-:W-:Y:S02]  /*5d80*/  IMAD.WIDE R154, R164, 0x2, R2.reuse ;  /* 0x00000002a49a7825 */ /* 0x100fe400078e0202 */
[----:B------:R-:W0:Y:S01]  /*5d90*/  LDC R164, c[0x0][0x238] ;  /* 0x00008e00ffa47b82 */ /* 0x000e220000000800 */
[----:B------:R-:W-:Y:S01]  /*5da0*/  ISETP.GT.AND P2, PT, R250, 0x16, PT ;  /* 0x00000016fa00780c */ /* 0x000fe20003f44270 */
[----:B------:R-:W-:-:S06]  /*5db0*/  IMAD.WIDE R14, R0, 0x2, R2 ;  /* 0x00000002000e7825 */ /* 0x000fcc00078e0202 */
[----:B------:R-:W0:Y:S01]  /*5dc0*/  LDC R0, c[0x0][0x238] ;  /* 0x00008e00ff007b82 */ /* 0x000e220000000800 */
[----:B-1----:R-:W-:-:S05]  /*5dd0*/  IMAD.WIDE R152, R165, 0x2, R2 ;  /* 0x00000002a5987825 */ /* 0x002fca00078e0202 */
[----:B------:R-:W2:Y:S01]  /*5de0*/  @P2 LDG.E.U16 R192, desc[UR14][R152.64] ;  /* 0x0000000e98c02981 */ /* 0x000ea2000c1e1500 */
[----:B------:R-:W-:Y:S02]  /*5df0*/  ISETP.GT.AND P2, PT, R250, 0x1a, PT ;  /* 0x0000001afa00780c */ /* 0x000fe40003f44270 */
[----:B------:R-:W-:Y:S01]  /*5e00*/  PRMT R167, RZ, 0x7610, R167 ;  /* 0x00007610ffa77816 */ /* 0x000fe200000000a7 */
[----:B0-----:R-:W-:Y:S01]  /*5e10*/  IMAD R172, R172, 0x1f, RZ ;  /* 0x0000001facac7824 */ /* 0x001fe200078e02ff */
[----:B------:R-:W-:Y:S01]  /*5e20*/  PRMT R215, RZ, 0x7610, R215 ;  /* 0x00007610ffd77816 */ /* 0x000fe200000000d7 */
[----:B------:R-:W0:Y:S01]  /*5e30*/  LDC R165, c[0x0][0x238] ;  /* 0x00008e00ffa57b82 */ /* 0x000e220000000800 */
[----:B------:R-:W-:-:S04]  /*5e40*/  IMAD R164, R164, 0x1a, RZ ;  /* 0x0000001aa4a47824 */ /* 0x000fc800078e02ff */
[--C-:B------:R-:W-:Y:S01]  /*5e50*/  IMAD.WIDE R22, R164, 0x2, R2.reuse ;  /* 0x00000002a4167825 */ /* 0x100fe200078e0202 */
[----:B------:R-:W-:Y:S02]  /*5e60*/  ISETP.GT.AND P3, PT, R250, 0x17, PT ;  /* 0x00000017fa00780c */ /* 0x000fe40003f64270 */
[----:B------:R-:W1:Y:S01]  /*5e70*/  LDC R164, c[0x0][0x238] ;  /* 0x00008e00ffa47b82 */ /* 0x000e620000000800 */
[----:B------:R-:W-:Y:S01]  /*5e80*/  IMAD R0, R0, 0x22, RZ ;  /* 0x0000002200007824 */ /* 0x000fe200078e02ff */
[----:B------:R0:W2:Y:S02]  /*5e90*/  @P2 LDG.E.U16 R167, desc[UR14][R22.64] ;  /* 0x0000000e16a72981 */ /* 0x0000a4000c1e1500 */
[----:B0-----:R-:W-:-:S04]  /*5ea0*/  IMAD.WIDE R22, R172, 0x2, R2 ;  /* 0x00000002ac167825 */ /* 0x001fc800078e0202 */
[----:B------:R-:W-:Y:S02]  /*5eb0*/  IMAD.WIDE R172, R0, 0x2, R2 ;  /* 0x0000000200ac7825 */ /* 0x000fe400078e0202 */
[----:B------:R-:W0:Y:S01]  /*5ec0*/  LDC R0, c[0x0][0x238] ;  /* 0x00008e00ff007b82 */ /* 0x000e220000000800 */
[C---:B------:R-:W-:Y:S02]  /*5ed0*/  ISETP.GT.AND P2, PT, R250.reuse, 0x1f, PT ;  /* 0x0000001ffa00780c */ /* 0x040fe40003f44270 */
[----:B------:R-:W-:Y:S02]  /*5ee0*/  ISETP.GT.AND P1, PT, R250, 0x1e, PT ;  /* 0x0000001efa00780c */ /* 0x000fe40003f24270 */
[----:B------:R-:W-:Y:S01]  /*5ef0*/  PRMT R214, RZ, 0x7610, R214 ;  /* 0x00007610ffd67816 */ /* 0x000fe200000000d6 */
[----:B------:R-:W-:Y:S01]  /*5f00*/  IMAD R18, R18, 0x1b, RZ ;  /* 0x0000001b12127824 */ /* 0x000fe200078e02ff */
[----:B------:R-:W-:Y:S02]  /*5f10*/  PRMT R208, RZ, 0x7610, R208 ;  /* 0x00007610ffd07816 */ /* 0x000fe400000000d0 */
[----:B------:R-:W-:-:S02]  /*5f20*/  ISETP.GT.AND P5, PT, R250, 0x1d, PT ;  /* 0x0000001dfa00780c */ /* 0x000fc40003fa4270 */
[----:B------:R-:W2:Y:S04]  /*5f30*/  @P3 LDG.E.U16 R214, desc[UR14][R154.64] ;  /* 0x0000000e9ad63981 */ /* 0x000ea8000c1e1500 */
[----:B------:R0:W2:Y:S02]  /*5f40*/  @P2 LDG.E.U16 R215, desc[UR14][R22.64] ;  /* 0x0000000e16d72981 */ /* 0x0000a4000c1e1500 */
[----:B0-----:R-:W-:Y:S02]  /*5f50*/  IMAD R0, R0, 0x24, RZ ;  /* 0x0000002400007824 */ /* 0x001fe400078e02ff */
[----:B------:R0:W2:Y:S02]  /*5f60*/  @P1 LDG.E.U16 R208, desc[UR14][R14.64] ;  /* 0x0000000e0ed01981 */ /* 0x0000a4000c1e1500 */
[----:B------:R-:W-:-:S02]  /*5f70*/  IMAD.WIDE R22, R0, 0x2, R2 ;  /* 0x0000000200167825 */ /* 0x000fc400078e0202 */
[----:B------:R-:W1:Y:S01]  /*5f80*/  LDC R0, c[0x0][0x238] ;  /* 0x00008e00ff007b82 */ /* 0x000e620000000800 */
[----:B------:R-:W-:Y:S01]  /*5f90*/  ISETP.GT.AND P3, PT, R250, 0x1b, PT ;  /* 0x0000001bfa00780c */ /* 0x000fe20003f64270 */
[----:B------:R-:W-:Y:S01]  /*5fa0*/  IMAD.WIDE R152, R18, 0x2, R2 ;  /* 0x0000000212987825 */ /* 0x000fe200078e0202 */
[C---:B------:R-:W-:Y:S02]  /*5fb0*/  ISETP.GT.AND P1, PT, R250.reuse, 0x23, PT ;  /* 0x00000023fa00780c */ /* 0x040fe40003f24270 */
[----:B------:R-:W-:-:S03]  /*5fc0*/  ISETP.GT.AND P0, PT, R250, RZ, PT ;  /* 0x000000fffa00720c */ /* 0x000fc60003f04270 */
[----:B------:R-:W4:Y:S01]  /*5fd0*/  LDC R18, c[0x0][0x238] ;  /* 0x00008e00ff127b82 */ /* 0x000f220000000800 */
[----:B------:R-:W-:Y:S01]  /*5fe0*/  PRMT R199, RZ, 0x7610, R199 ;  /* 0x00007610ffc77816 */ /* 0x000fe200000000c7 */
[----:B------:R-:W-:Y:S01]  /*5ff0*/  IMAD R177, R177, 0x23, RZ ;  /* 0x00000023b1b17824 */ /* 0x000fe200078e02ff */
[C---:B------:R-:W-:Y:S02]  /*6000*/  ISETP.GT.AND P4, PT, R250.reuse, 0x1c, PT ;  /* 0x0000001cfa00780c */ /* 0x040fe40003f84270 */
[----:B------:R-:W-:Y:S01]  /*6010*/  PRMT R156, RZ, 0x7610, R156 ;  /* 0x00007610ff9c7816 */ /* 0x000fe2000000009c */
[----:B------:R-:W-:Y:S01]  /*6020*/  IMAD R17, R17, 0x1c, RZ ;  /* 0x0000001c11117824 */ /* 0x000fe200078e02ff */
[----:B------:R-:W-:Y:S01]  /*6030*/  PRMT R180, RZ, 0x7610, R180 ;  /* 0x00007610ffb47816 */ /* 0x000fe200000000b4 */
[----:B------:R0:W2:Y:S02]  /*6040*/  @P5 LDG.E.U16 R199, desc[UR14][R162.64] ;  /* 0x0000000ea2c75981 */ /* 0x0000a4000c1e1500 */
[----:B0-----:R-:W-:Y:S01]  /*6050*/  IMAD.WIDE R14, R177, 0x2, R2 ;  /* 0x00000002b10e7825 */ /* 0x001fe200078e0202 */
[----:B------:R-:W-:Y:S01]  /*6060*/  PRMT R185, RZ, 0x7610, R185 ;  /* 0x00007610ffb97816 */ /* 0x000fe200000000b9 */
[----:B------:R-:W2:Y:S01]  /*6070*/  @P3 LDG.E.U16 R156, desc[UR14][R152.64] ;  /* 0x0000000e989c3981 */ /* 0x000ea2000c1e1500 */
[----:B------:R-:W-:Y:S01]  /*6080*/  ISETP.GT.AND P3, PT, R250, 0x20, PT ;  /* 0x00000020fa00780c */ /* 0x000fe20003f64270 */
[----:B------:R-:W-:-:S02]  /*6090*/  IMAD.WIDE R154, R17, 0x2, R2 ;  /* 0x00000002119a7825 */ /* 0x000fc400078e0202 */
[----:B------:R0:W2:Y:S01]  /*60a0*/  @P1 LDG.E.U16 R180, desc[UR14][R14.64] ;  /* 0x0000000e0eb41981 */ /* 0x0000a2000c1e1500 */
[----:B------:R-:W-:Y:S01]  /*60b0*/  PRMT R162, RZ, 0x7610, R162 ;  /* 0x00007610ffa27816 */ /* 0x000fe200000000a2 */
[----:B-1----:R-:W-:Y:S02]  /*60c0*/  IMAD R0, R0, 0x25, RZ ;  /* 0x0000002500007824 */ /* 0x002fe400078e02ff */
[----:B------:R1:W2:Y:S01]  /*60d0*/  @P4 LDG.E.U16 R185, desc[UR14][R154.64] ;  /* 0x0000000e9ab94981 */ /* 0x0002a2000c1e1500 */
[----:B------:R-:W-:Y:S01]  /*60e0*/  IMAD.SHL.U32 R165, R165, 0x20, RZ ;  /* 0x00000020a5a57824 */ /* 0x000fe200078e00ff */
[----:B------:R-:W-:Y:S01]  /*60f0*/  PRMT R205, RZ, 0x7610, R205 ;  /* 0x00007610ffcd7816 */ /* 0x000fe200000000cd */
[----:B------:R-:W3:Y:S01]  /*6100*/  LDC R17, c[0x0][0x238] ;  /* 0x00008e00ff117b82 */ /* 0x000ee20000000800 */
[----:B------:R-:W2:Y:S01]  /*6110*/  @P0 LDG.E.U16 R162, desc[UR14][R2.64] ;  /* 0x0000000e02a20981 */ /* 0x000ea2000c1e1500 */
[----:B0-----:R-:W-:Y:S01]  /*6120*/  IMAD.WIDE R14, R0, 0x2, R2 ;  /* 0x00000002000e7825 */ /* 0x001fe200078e0202 */
[----:B------:R-:W-:-:S02]  /*6130*/  ISETP.GT.AND P0, PT, R250, 0x1, PT ;  /* 0x00000001fa00780c */ /* 0x000fc40003f04270 */
[----:B------:R-:W2:Y:S03]  /*6140*/  LDL R177, [R1+0x54] ;  /* 0x0000540001b17983 */ /* 0x000ea60000100800 */
[----:B------:R-:W0:Y:S01]  /*6150*/  LDC R0, c[0x0][0x238] ;  /* 0x00008e00ff007b82 */ /* 0x000e220000000800 */
[----:B-1----:R-:W-:Y:S01]  /*6160*/  PRMT R155, RZ, 0x7610, R155 ;  /* 0x00007610ff9b7816 */ /* 0x002fe2000000009b */
[----:B------:R-:W-:Y:S01]  /*6170*/  IMAD.WIDE R152, R165, 0x2, R2 ;  /* 0x00000002a5987825 */ /* 0x000fe200078e0202 */
[----:B------:R-:W-:Y:S01]  /*6180*/  PRMT R198, RZ, 0x7610, R198 ;  /* 0x00007610ffc67816 */ /* 0x000fe200000000c6 */
[----:B------:R-:W2:Y:S04]  /*6190*/  LDL.LU R222, [R1+0x50] ;  /* 0x0000500001de7983 */ /* 0x000ea80000300800 */
[----:B------:R4:W2:Y:S01]  /*61a0*/  @P3 LDG.E.U16 R155, desc[UR14][R152.64] ;  /* 0x0000000e989b3981 */ /* 0x0008a2000c1e1500 */
[----:B------:R-:W-:-:S02]  /*61b0*/  ISETP.GT.AND P1, PT, R250, 0x28, PT ;  /* 0x00000028fa00780c */ /* 0x000fc40003f24270 */
[----:B------:R-:W-:Y:S02]  /*61c0*/  PRMT R20, RZ, 0x7610, R20 ;  /* 0x00007610ff147816 */ /* 0x000fe40000000014 */
[----:B------:R-:W-:Y:S02]  /*61d0*/  PRMT R175, RZ, 0x7610, R175 ;  /* 0x00007610ffaf7816 */ /* 0x000fe400000000af */
[----:B------:R-:W-:Y:S02]  /*61e0*/  PRMT R207, RZ, 0x7610, R207 ;  /* 0x00007610ffcf7816 */ /* 0x000fe400000000cf */
[----:B------:R-:W-:Y:S01]  /*61f0*/  PRMT R210, RZ, 0x7610, R210 ;  /* 0x00007610ffd27816 */ /* 0x000fe200000000d2 */
[----:B----4-:R-:W-:Y:S01]  /*6200*/  IMAD.WIDE R152, R18, 0x2, R2 ;  /* 0x0000000212987825 */ /* 0x010fe200078e0202 */
[----:B------:R-:W-:Y:S01]  /*6210*/  PRMT R154, RZ, 0x7610, R154 ;  /* 0x00007610ff9a7816 */ /* 0x000fe2000000009a */
[----:B------:R-:W4:Y:S04]  /*6220*/  LDL.LU R220, [R1+0x4c] ;  /* 0x00004c0001dc7983 */ /* 0x000f280000300800 */
[----:B------:R-:W4:Y:S01]  /*6230*/  @P0 LDG.E.U16 R205, desc[UR14][R152.64] ;  /* 0x0000000e98cd0981 */ /* 0x000f22000c1e1500 */
[----:B------:R-:W-:Y:S01]  /*6240*/  ISETP.GT.AND P0, PT, R250, 0x25, PT ;  /* 0x00000025fa00780c */ /* 0x000fe20003f04270 */
[----:B0-----:R-:W-:Y:S01]  /*6250*/  IMAD R0, R0, 0x28, RZ ;  /* 0x0000002800007824 */ /* 0x001fe200078e02ff */
[----:B------:R-:W-:-:S02]  /*6260*/  ISETP.GT.AND P5, PT, R250, 0x22, PT ;  /* 0x00000022fa00780c */ /* 0x000fc40003fa4270 */
[----:B------:R-:W-:Y:S01]  /*6270*/  PRMT R166, RZ, 0x7610, R166 ;  /* 0x00007610ffa67816 */ /* 0x000fe200000000a6 */
[----:B------:R-:W-:Y:S01]  /*6280*/  IMAD R164, R164, 0x21, RZ ;  /* 0x00000021a4a47824 */ /* 0x000fe200078e02ff */
[C---:B------:R-:W-:Y:S02]  /*6290*/  ISETP.GT.AND P4, PT, R250.reuse, 0x21, PT ;  /* 0x00000021fa00780c */ /* 0x040fe40003f84270 */
[----:B------:R-:W-:Y:S02]  /*62a0*/  PRMT R174, RZ, 0x7610, R174 ;  /* 0x00007610ffae7816 */ /* 0x000fe400000000ae */
[----:B------:R-:W-:Y:S02]  /*62b0*/  PRMT R203, RZ, 0x7610, R203 ;  /* 0x00007610ffcb7816 */ /* 0x000fe400000000cb */
[----:B------:R-:W-:Y:S01]  /*62c0*/  PRMT R183, RZ, 0x7610, R183 ;  /* 0x00007610ffb77816 */ /* 0x000fe200000000b7 */
[----:B------:R0:W4:Y:S04]  /*62d0*/  @P0 LDG.E.U16 R198, desc[UR14][R14.64] ;  /* 0x0000000e0ec60981 */ /* 0x000128000c1e1500 */
[----:B------:R-:W4:Y:S01]  /*62e0*/  @P5 LDG.E.U16 R166, desc[UR14][R172.64] ;  /* 0x0000000eaca65981 */ /* 0x000f22000c1e1500 */
[----:B------:R-:W-:-:S02]  /*62f0*/  ISETP.GT.AND P3, PT, R250, 0x3c, PT ;  /* 0x0000003cfa00780c */ /* 0x000fc40003f64270 */
[----:B------:R-:W-:Y:S02]  /*6300*/  PRMT R188, RZ, 0x7610, R188 ;  /* 0x00007610ffbc7816 */ /* 0x000fe400000000bc */
[----:B------:R-:W-:Y:S01]  /*6310*/  PRMT R197, RZ, 0x7610, R197 ;  /* 0x00007610ffc57816 */ /* 0x000fe200000000c5 */
[----:B0-----:R-:W-:Y:S01]  /*6320*/  IMAD.WIDE R14, R0, 0x2, R2 ;  /* 0x00000002000e7825 */ /* 0x001fe200078e0202 */
[----:B------:R-:W-:Y:S01]  /*6330*/  ISETP.GT.AND P2, PT, R250, 0x24, PT ;  /* 0x00000024fa00780c */ /* 0x000fe20003f44270 */
[----:B------:R-:W0:Y:S01]  /*6340*/  LDC R0, c[0x0][0x238] ;  /* 0x00008e00ff007b82 */ /* 0x000e220000000800 */
[----:B------:R-:W-:Y:S02]  /*6350*/  PRMT R187, RZ, 0x7610, R187 ;  /* 0x00007610ffbb7816 */ /* 0x000fe400000000bb */
[----:B------:R-:W-:Y:S01]  /*6360*/  PRMT R195, RZ, 0x7610, R195 ;  /* 0x00007610ffc37816 */ /* 0x000fe200000000c3 */
[----:B------:R1:W4:Y:S01]  /*6370*/  @P1 LDG.E.U16 R20, desc[UR14][R14.64] ;  /* 0x0000000e0e141981 */ /* 0x000322000c1e1500 */
[----:B------:R-:W-:-:S02]  /*6380*/  PRMT R190, RZ, 0x7610, R190 ;  /* 0x00007610ffbe7816 */ /* 0x000fc400000000be */
[----:B------:R-:W-:Y:S02]  /*6390*/  PRMT R211, RZ, 0x7610, R211 ;  /* 0x00007610ffd37816 */ /* 0x000fe400000000d3 */
[----:B------:R-:W-:Y:S02]  /*63a0*/  PRMT R179, RZ, 0x7610, R179 ;  /* 0x00007610ffb37816 */ /* 0x000fe400000000b3 */
[----:B------:R-:W-:Y:S01]  /*63b0*/  PRMT R206, RZ, 0x7610, R206 ;  /* 0x00007610ffce7816 */ /* 0x000fe200000000ce */
[----:B------:R-:W-:Y:S01]  /*63c0*/  IMAD.WIDE R164, R164, 0x2, R2 ;  /* 0x00000002a4a47825 */ /* 0x000fe200078e0202 */
[----:B------:R-:W-:Y:S01]  /*63d0*/  PRMT R171, RZ, 0x7610, R171 ;  /* 0x00007610ffab7816 */ /* 0x000fe200000000ab */
[----:B------:R-:W4:Y:S01]  /*63e0*/  @P2 LDG.E.U16 R187, desc[UR14][R22.64] ;  /* 0x0000000e16bb2981 */ /* 0x000f22000c1e1500 */
[----:B------:R-:W-:Y:S02]  /*63f0*/  PRMT R209, RZ, 0x7610, R209 ;  /* 0x00007610ffd17816 */ /* 0x000fe400000000d1 */
[----:B------:R-:W-:Y:S01]  /*6400*/  PRMT R191, RZ, 0x7610, R191 ;  /* 0x00007610ffbf7816 */ /* 0x000fe200000000bf */
[----:B------:R3:W4:Y:S01]  /*6410*/  @P4 LDG.E.U16 R174, desc[UR14][R164.64] ;  /* 0x0000000ea4ae4981 */ /* 0x000722000c1e1500 */
[----:B------:R-:W-:Y:S01]  /*6420*/  PRMT R196, RZ, 0x7610, R196 ;  /* 0x00007610ffc47816 */ /* 0x000fe200000000c4 */
[----:B------:R-:W-:Y:S01]  /*6430*/  IMAD R186, R186, 0x36, RZ ;  /* 0x00000036baba7824 */ /* 0x000fe200078e02ff */
[----:B------:R-:W-:Y:S01]  /*6440*/  PRMT R189, RZ, 0x7610, R189 ;  /* 0x00007610ffbd7816 */ /* 0x000fe200000000bd */
[----:B------:R-:W4:Y:S01]  /*6450*/  LDL.LU R245, [R1+0xe4] ;  /* 0x0000e40001f57983 */ /* 0x000f220000300800 */
[----:B0-----:R-:W-:Y:S01]  /*6460*/  IMAD R0, R0, 0x30, RZ ;  /* 0x0000003000007824 */ /* 0x001fe200078e02ff */
[----:B------:R-:W-:-:S02]  /*6470*/  ISETP.GT.AND P0, PT, R250, 0x30, PT ;  /* 0x00000030fa00780c */ /* 0x000fc40003f04270 */
[----:B------:R-:W-:Y:S01]  /*6480*/  ISETP.GT.AND P1, PT, R250, 0x38, PT ;  /* 0x00000038fa00780c */ /* 0x000fe20003f24270 */
[----:B-1----:R-:W-:Y:S01]  /*6490*/  IMAD.WIDE R14, R0, 0x2, R2 ;  /* 0x00000002000e7825 */ /* 0x002fe200078e0202 */
[----:B------:R-:W-:Y:S01]  /*64a0*/  PRMT R173, RZ, 0x7610, R173 ;  /* 0x00007610ffad7816 */ /* 0x000fe200000000ad */
[----:B------:R-:W0:Y:S02]  /*64b0*/  LDC R0, c[0x0][0x238] ;  /* 0x00008e00ff007b82 */ /* 0x000e240000000800 */
[C---:B---3--:R-:W-:Y:S01]  /*64c0*/  IMAD R164, R17.reuse, 0x3c, RZ ;  /* 0x0000003c11a47824 */ /* 0x048fe200078e02ff */
[C---:B------:R-:W-:Y:S01]  /*64d0*/  ISETP.GT.AND P2, PT, R250.reuse, 0x3d, PT ;  /* 0x0000003dfa00780c */ /* 0x040fe20003f44270 */
[C---:B------:R-:W-:Y:S01]  /*64e0*/  IMAD R22, R17.reuse, 0x3d, RZ ;  /* 0x0000003d11167824 */ /* 0x040fe200078e02ff */
[----:B------:R-:W-:Y:S01]  /*64f0*/  ISETP.GT.AND P4, PT, R250, 0x3f, PT ;  /* 0x0000003ffa00780c */ /* 0x000fe20003f84270 */
[----:B------:R-:W-:Y:S01]  /*6500*/  IMAD R152, R17, 0x3e, RZ ;  /* 0x0000003e11987824 */ /* 0x000fe200078e02ff */
[----:B------:R-:W-:Y:S01]  /*6510*/  PRMT R172, RZ, 0x7610, R172 ;  /* 0x00007610ffac7816 */ /* 0x000fe200000000ac */
[----:B------:R1:W3:Y:S01]  /*6520*/  @P0 LDG.E.U16 R154, desc[UR14][R14.64] ;  /* 0x0000000e0e9a0981 */ /* 0x0002e2000c1e1500 */
[----:B------:R-:W-:-:S03]  /*6530*/  PRMT R178, RZ, 0x7610, R178 ;  /* 0x00007610ffb27816 */ /* 0x000fc600000000b2 */
[----:B------:R-:W3:Y:S01]  /*6540*/  LDL.LU R244, [R1+0x1a0] ;  /* 0x0001a00001f47983 */ /* 0x000ee20000300800 */
[----:B0-----:R-:W-:-:S04]  /*6550*/  IMAD R0, R0, 0x38, RZ ;  /* 0x0000003800007824 */ /* 0x001fc800078e02ff */
[----:B-1----:R-:W-:Y:S02]  /*6560*/  IMAD.WIDE R14, R0, 0x2, R2 ;  /* 0x00000002000e7825 */ /* 0x002fe400078e0202 */
[----:B------:R-:W0:Y:S03]  /*6570*/  LDC R0, c[0x0][0x238] ;  /* 0x00008e00ff007b82 */ /* 0x000e260000000800 */
[----:B------:R1:W3:Y:S01]  /*6580*/  @P1 LDG.E.U16 R175, desc[UR14][R14.64] ;  /* 0x0000000e0eaf1981 */ /* 0x0002e2000c1e1500 */
[----:B0-----:R-:W-:-:S04]  /*6590*/  IMAD R0, R0, 0x26, RZ ;  /* 0x0000002600007824 */ /* 0x001fc800078e02ff */
[----:B-1----:R-:W-:Y:S02]  /*65a0*/  IMAD.WIDE R14, R0, 0x2, R2 ;  /* 0x00000002000e7825 */ /* 0x002fe400078e0202 */
[----:B------:R-:W0:Y:S01]  /*65b0*/  LDC R0, c[0x0][0x238] ;  /* 0x00008e00ff007b82 */ /* 0x000e220000000800 */
[----:B------:R-:W-:-:S13]  /*65c0*/  ISETP.GT.AND P0, PT, R250, 0x26, PT ;  /* 0x00000026fa00780c */ /* 0x000fda0003f04270 */
        /* <DEDUP_REMOVED lines=12> */
[--C-:B-1----:R-:W-:Y:S02]  /*6690*/  IMAD.WIDE R14, R0, 0x2, R2.reuse ;  /* 0x00000002000e7825 */ /* 0x102fe400078e0202 */
[----:B------:R-:W0:Y:S01]  /*66a0*/  LDC R0, c[0x0][0x238] ;  /* 0x00008e00ff007b82 */ /* 0x000e220000000800 */
[----:B------:R-:W-:Y:S01]  /*66b0*/  ISETP.GT.AND P1, PT, R250, 0x2a, PT ;  /* 0x0000002afa00780c */ /* 0x000fe20003f24270 */
[----:B------:R-:W-:-:S05]  /*66c0*/  IMAD.WIDE R164, R164, 0x2, R2 ;  /* 0x00000002a4a47825 */ /* 0x000fca00078e0202 */
[----:B------:R1:W3:Y:S02]  /*66d0*/  @P3 LDG.E.U16 R203, desc[UR14][R164.64] ;  /* 0x0000000ea4cb3981 */ /* 0x0002e4000c1e1500 */
[----:B-1----:R-:W-:-:S06]  /*66e0*/  PRMT R165, RZ, 0x7610, R165 ;  /* 0x00007610ffa57816 */ /* 0x002fcc00000000a5 */
        /* <DEDUP_REMOVED lines=21> */
[----:B------:R1:W3:Y:S01]  /*6840*/  @P2 LDG.E.U16 R195, desc[UR14][R22.64] ;  /* 0x0000000e16c32981 */ /* 0x0002e2000c1e1500 */
[----:B------:R-:W-:-:S06]  /*6850*/  ISETP.GT.AND P2, PT, R250, 0x3b, PT ;  /* 0x0000003bfa00780c */ /* 0x000fcc0003f44270 */
[----:B------:R2:W3:Y:S01]  /*6860*/  @P1 LDG.E.U16 R190, desc[UR14][R14.64] ;  /* 0x0000000e0ebe1981 */ /* 0x0004e2000c1e1500 */
[----:B-1----:R-:W-:Y:S02]  /*6870*/  IMAD R22, R17, 0x3f, RZ ;  /* 0x0000003f11167824 */ /* 0x002fe400078e02ff */
[----:B0-----:R-:W-:Y:S02]  /*6880*/  IMAD R0, R0, 0x31, RZ ;  /* 0x0000003100007824 */ /* 0x001fe400078e02ff */
[----:B------:R-:W-:-:S04]  /*6890*/  IMAD.WIDE R22, R22, 0x2, R2 ;  /* 0x0000000216167825 */ /* 0x000fc800078e0202 */
[----:B--2---:R-:W-:Y:S01]  /*68a0*/  IMAD.WIDE R14, R0, 0x2, R2 ;  /* 0x00000002000e7825 */ /* 0x004fe200078e0202 */
[----:B------:R0:W2:Y:S01]  /*68b0*/  @P4 LDG.E.U16 R211, desc[UR14][R22.64] ;  /* 0x0000000e16d34981 */ /* 0x0000a2000c1e1500 */
[----:B------:R-:W1:Y:S02]  /*68c0*/  LDC R0, c[0x0][0x238] ;  /* 0x00008e00ff007b82 */ /* 0x000e640000000800 */
[----:B0-----:R-:W-:-:S04]  /*68d0*/  IMAD R22, R17, 0x3b, RZ ;  /* 0x0000003b11167824 */ /* 0x001fc800078e02ff */
[----:B------:R-:W-:-:S05]  /*68e0*/  IMAD.WIDE R22, R22, 0x2, R2 ;  /* 0x0000000216167825 */ /* 0x000fca00078e0202 */
[----:B------:R-:W2:Y:S01]  /*68f0*/  @P2 LDG.E.U16 R179, desc[UR14][R22.64] ;  /* 0x0000000e16b32981 */ /* 0x000ea2000c1e1500 */
[----:B------:R-:W-:Y:S01]  /*6900*/  ISETP.GT.AND P2, PT, R250, 0x31, PT ;  /* 0x00000031fa00780c */ /* 0x000fe20003f44270 */
[----:B-1----:R-:W-:-:S12]  /*6910*/  IMAD R0, R0, 0x2f, RZ ;  /* 0x0000002f00007824 */ /* 0x002fd800078e02ff */
[----:B------:R0:W2:Y:S02]  /*6920*/  @P2 LDG.E.U16 R172, desc[UR14][R14.64] ;  /* 0x0000000e0eac2981 */ /* 0x0000a4000c1e1500 */
[----:B0-----:R-:W-:Y:S02]  /*6930*/  IMAD.WIDE R14, R0, 0x2, R2 ;  /* 0x00000002000e7825 */ /* 0x001fe400078e0202 */
[----:B------:R-:W0:Y:S01]  /*6940*/  LDC R0, c[0x0][0x238] ;  /* 0x00008e00ff007b82 */ /* 0x000e220000000800 */
[----:B------:R-:W-:-:S13]  /*6950*/  ISETP.GT.AND P0, PT, R250, 0x2f, PT ;  /* 0x0000002ffa00780c */ /* 0x000fda0003f04270 */
[----:B------:R1:W2:Y:S01]  /*6960*/  @P0 LDG.E.U16 R206, desc[UR14][R14.64] ;  /* 0x0000000e0ece0981 */ /* 0x0002a2000c1e1500 */
[----:B0-----:R-:W-:-:S04]  /*6970*/  IMAD R0, R0, 0x39, RZ ;  /* 0x0000003900007824 */ /* 0x001fc800078e02ff */
[----:B-1----:R-:W-:Y:S02]  /*6980*/  IMAD.WIDE R14, R0, 0x2, R2 ;  /* 0x00000002000e7825 */ /* 0x002fe400078e0202 */
[----:B------:R-:W0:Y:S01]  /*6990*/  LDC R0, c[0x0][0x238] ;  /* 0x00008e00ff007b82 */ /* 0x000e220000000800 */
[----:B------:R-:W-:-:S13]  /*69a0*/  ISETP.GT.AND P1, PT, R250, 0x39, PT ;  /* 0x00000039fa00780c */ /* 0x000fda0003f24270 */
[----:B------:R1:W2:Y:S01]  /*69b0*/  @P1 LDG.E.U16 R171, desc[UR14][R14.64] ;  /* 0x0000000e0eab1981 */ /* 0x0002a2000c1e1500 */
[----:B0-----:R-:W-:-:S04]  /*69c0*/  IMAD R0, R0, 0x32, RZ ;  /* 0x0000003200007824 */ /* 0x001fc800078e02ff */
[----:B-1----:R-:W-:Y:S02]  /*69d0*/  IMAD.WIDE R14, R0, 0x2, R2 ;  /* 0x00000002000e7825 */ /* 0x002fe400078e0202 */
[----:B------:R-:W0:Y:S01]  /*69e0*/  LDC R0, c[0x0][0x238] ;  /* 0x00008e00ff007b82 */ /* 0x000e220000000800 */
[----:B------:R-:W-:Y:S02]  /*69f0*/  ISETP.GT.AND P0, PT, R250, 0x32, PT ;  /* 0x00000032fa00780c */ /* 0x000fe40003f04270 */
[----:B------:R-:W-:-:S11]  /*6a00*/  PRMT R164, RZ, 0x7610, R164 ;  /* 0x00007610ffa47816 */ /* 0x000fd600000000a4 */
[----:B------:R1:W2:Y:S01]  /*6a10*/  @P0 LDG.E.U16 R164, desc[UR14][R14.64] ;  /* 0x0000000e0ea40981 */ /* 0x0002a2000c1e1500 */
[----:B0-----:R-:W-:-:S04]  /*6a20*/  IMAD R0, R0, 0x33, RZ ;  /* 0x0000003300007824 */ /* 0x001fc800078e02ff */
[--C-:B-1----:R-:W-:Y:S02]  /*6a30*/  IMAD.WIDE R14, R0, 0x2, R2.reuse ;  /* 0x00000002000e7825 */ /* 0x102fe400078e0202 */
[----:B------:R-:W0:Y:S01]  /*6a40*/  LDC R0, c[0x0][0x238] ;  /* 0x00008e00ff007b82 */ /* 0x000e220000000800 */
[----:B------:R-:W-:Y:S01]  /*6a50*/  ISETP.GT.AND P3, PT, R250, 0x3e, PT ;  /* 0x0000003efa00780c */ /* 0x000fe20003f64270 */
[----:B------:R-:W-:Y:S01]  /*6a60*/  IMAD.WIDE R152, R152, 0x2, R2 ;  /* 0x0000000298987825 */ /* 0x000fe200078e0202 */
[----:B------:R-:W-:-:S11]  /*6a70*/  ISETP.GT.AND P1, PT, R250, 0x33, PT ;  /* 0x00000033fa00780c */ /* 0x000fd60003f24270 */
[----:B------:R1:W2:Y:S02]  /*6a80*/  @P3 LDG.E.U16 R209, desc[UR14][R152.64] ;  /* 0x0000000e98d13981 */ /* 0x0002a4000c1e1500 */
[----:B-1----:R-:W-:Y:S01]  /*6a90*/  PRMT R153, RZ, 0x7610, R153 ;  /* 0x00007610ff997816 */ /* 0x002fe20000000099 */
[----:B0-----:R-:W-:-:S05]  /*6aa0*/  IMAD R0, R0, 0x34, RZ ;  /* 0x0000003400007824 */ /* 0x001fca00078e02ff */
[----:B------:R0:W2:Y:S02]  /*6ab0*/  @P1 LDG.E.U16 R153, desc[UR14][R14.64] ;  /* 0x0000000e0e991981 */ /* 0x0000a4000c1e1500 */
[----:B0-----:R-:W-:Y:S02]  /*6ac0*/  IMAD.WIDE R14, R0, 0x2, R2 ;  /* 0x00000002000e7825 */ /* 0x001fe400078e0202 */
[----:B------:R-:W0:Y:S01]  /*6ad0*/  LDC R0, c[0x0][0x238] ;  /* 0x00008e00ff007b82 */ /* 0x000e220000000800 */
[C---:B------:R-:W-:Y:S02]  /*6ae0*/  ISETP.GT.AND P0, PT, R250.reuse, 0x34, PT ;  /* 0x00000034fa00780c */ /* 0x040fe40003f04270 */
[----:B------:R-:W-:-:S11]  /*6af0*/  ISETP.GT.AND P1, PT, R250, 0x35, PT ;  /* 0x00000035fa00780c */ /* 0x000fd60003f24270 */
[----:B------:R1:W2:Y:S01]  /*6b00*/  @P0 LDG.E.U16 R191, desc[UR14][R14.64] ;  /* 0x0000000e0ebf0981 */ /* 0x0002a2000c1e1500 */
[----:B0-----:R-:W-:-:S04]  /*6b10*/  IMAD R0, R0, 0x35, RZ ;  /* 0x0000003500007824 */ /* 0x001fc800078e02ff */
[--C-:B-1----:R-:W-:Y:S02]  /*6b20*/  IMAD.WIDE R14, R0, 0x2, R2.reuse ;  /* 0x00000002000e7825 */ /* 0x102fe400078e0202 */
[----:B------:R-:W0:Y:S01]  /*6b30*/  LDC R0, c[0x0][0x238] ;  /* 0x00008e00ff007b82 */ /* 0x000e220000000800 */
[----:B------:R-:W-:Y:S02]  /*6b40*/  ISETP.GT.AND P0, PT, R250, 0x36, PT ;  /* 0x00000036fa00780c */ /* 0x000fe40003f04270 */
[----:B------:R1:W2:Y:S02]  /*6b50*/  @P1 LDG.E.U16 R196, desc[UR14][R14.64] ;  /* 0x0000000e0ec41981 */ /* 0x0002a4000c1e1500 */
[----:B-1----:R-:W-:Y:S02]  /*6b60*/  IMAD.WIDE R14, R186, 0x2, R2 ;  /* 0x00000002ba0e7825 */ /* 0x002fe400078e0202 */
[----:B------:R-:W1:Y:S07]  /*6b70*/  S2R R186, SR_TID.X ;  /* 0x0000000000ba7919 */ /* 0x000e6e0000002100 */
[----:B------:R4:W2:Y:S01]  /*6b80*/  @P0 LDG.E.U16 R189, desc[UR14][R14.64] ;  /* 0x0000000e0ebd0981 */ /* 0x0008a2000c1e1500 */
[----:B0-----:R-:W-:-:S04]  /*6b90*/  IMAD R0, R0, 0x37, RZ ;  /* 0x0000003700007824 */ /* 0x001fc800078e02ff */
[----:B----4-:R-:W-:Y:S02]  /*6ba0*/  IMAD.WIDE R14, R0, 0x2, R2 ;  /* 0x00000002000e7825 */ /* 0x010fe400078e0202 */
[----:B------:R-:W0:Y:S01]  /*6bb0*/  LDC R0, c[0x0][0x238] ;  /* 0x00008e00ff007b82 */ /* 0x000e220000000800 */
[----:B------:R-:W-:-:S13]  /*6bc0*/  ISETP.GT.AND P1, PT, R250, 0x37, PT ;  /* 0x00000037fa00780c */ /* 0x000fda0003f24270 */
[----:B------:R1:W4:Y:S01]  /*6bd0*/  @P1 LDG.E.U16 R178, desc[UR14][R14.64] ;  /* 0x0000000e0eb21981 */ /* 0x000322000c1e1500 */
[----:B0-----:R-:W-:Y:S01]  /*6be0*/  IMAD R0, R0, 0x3a, RZ ;  /* 0x0000003a00007824 */ /* 0x001fe200078e02ff */
[----:B-1----:R-:W-:-:S04]  /*6bf0*/  LOP3.LUT R14, R186, 0x3f, RZ, 0xc0, !PT ;  /* 0x0000003fba0e7812 */ /* 0x002fc800078ec0ff */
[----:B------:R-:W-:Y:S01]  /*6c00*/  ISETP.GE.AND P0, PT, R14, R250, PT ;  /* 0x000000fa0e00720c */ /* 0x000fe20003f06270 */
[----:B------:R-:W-:Y:S02]  /*6c10*/  IMAD.WIDE R14, R0, 0x2, R2 ;  /* 0x00000002000e7825 */ /* 0x000fe400078e0202 */
[----:B------:R-:W2:Y:S04]  /*6c20*/  LDL.LU R0, [R1+0x1d0] ;  /* 0x0001d00001007983 */ /* 0x000ea80000300800 */
[----:B------:R0:W-:Y:S04]  /*6c30*/  STL.64 [R1+0x1e0], R2 ;  /* 0x0001e00201007387 */ /* 0x0001e80000100a00 */
[----:B0-----:R-:W3:Y:S04]  /*6c40*/  LDL R3, [R1+0x34] ;  /* 0x0000340001037983 */ /* 0x001ee80000100800 */
[----:B------:R-:W4:Y:S04]  /*6c50*/  LDL.LU R223, [R1+0x38] ;  /* 0x0000380001df7983 */ /* 0x000f280000300800 */
[----:B------:R-:W2:Y:S04]  /*6c60*/  LDL.LU R221, [R1+0x3c] ;  /* 0x00003c0001dd7983 */ /* 0x000ea80000300800 */
[----:B------:R-:W3:Y:S04]  /*6c70*/  LDL.LU R219, [R1+0x40] ;  /* 0x0000400001db7983 */ /* 0x000ee80000300800 */
[----:B------:R-:W4:Y:S04]  /*6c80*/  LDL.LU R217, [R1+0x44] ;  /* 0x0000440001d97983 */ /* 0x000f280000300800 */
[----:B------:R-:W2:Y:S01]  /*6c90*/  LDL.LU R218, [R1+0x48] ;  /* 0x0000480001da7983 */ /* 0x000ea20000300800 */
[----:B------:R-:W-:-:S02]  /*6ca0*/  ISETP.GT.AND P1, PT, R250, 0x3a, PT ;  /* 0x0000003afa00780c */ /* 0x000fc40003f24270 */
[----:B------:R-:W-:-:S11]  /*6cb0*/  PRMT R163, RZ, 0x7610, R163 ;  /* 0x00007610ffa37816 */ /* 0x000fd600000000a3 */
[----:B------:R0:W3:Y:S01]  /*6cc0*/  @P1 LDG.E.U16 R163, desc[UR14][R14.64] ;  /* 0x0000000e0ea31981 */ /* 0x0000e2000c1e1500 */
[CC--:B------:R-:W-:Y:S02]  /*6cd0*/  IADD3 RZ, P1, R216.reuse, R251.reuse, RZ ;  /* 0x000000fbd8ff7210 */ /* 0x0c0fe40007f3e0ff */
[----:B------:R-:W-:Y:S01]  /*6ce0*/  PRMT R18, RZ, 0x7610, R18 ;  /* 0x00007610ff127816 */ /* 0x000fe20000000012 */
[----:B------:R1:W-:Y:S01]  /*6cf0*/  STL [R1+0x2b4], R13 ;  /* 0x0002b40d01007387 */ /* 0x0003e20000100800 */
[----:B0-----:R-:W-:Y:S02]  /*6d00*/  IMAD.IADD R14, R216, 0x1, R251 ;  /* 0x00000001d80e7824 */ /* 0x001fe400078e02fb */
[----:B------:R-:W-:Y:S01]  /*6d10*/  IMAD.X R15, R177, 0x1, R252, P1 ;  /* 0x00000001b10f7824 */ /* 0x000fe200008e06fc */
[----:B------:R-:W-:Y:S01]  /*6d20*/  BAR.SYNC.DEFER_BLOCKING 0x0 ;  /* 0x0000000000007b1d */ /* 0x000fe20000010000 */
[----:B------:R-:W-:-:S05]  /*6d30*/  IADD3 RZ, P1, R13, R251, RZ ;  /* 0x000000fb0dff7210 */ /* 0x000fca0007f3e0ff */
[----:B------:R0:W3:Y:S02]  /*6d40*/  @!P0 LDG.E.U16 R18, desc[UR14][R14.64] ;  /* 0x0000000e0e128981 */ /* 0x0000e4000c1e1500 */
[----:B0-----:R-:W-:Y:S02]  /*6d50*/  IMAD.IADD R14, R13, 0x1, R251 ;  /* 0x000000010d0e7824 */ /* 0x001fe400078e02fb */
[----:B-1----:R-:W3:Y:S04]  /*6d60*/  LDL.LU R13, [R1+0x2c] ;  /* 0x00002c00010d7983 */ /* 0x002ee80000300800 */
[----:B------:R-:W-:Y:S04]  /*6d70*/  STL [R1+0x2b8], R222 ;  /* 0x0002b8de01007387 */ /* 0x000fe80000100800 */
[----:B------:R-:W-:Y:S04]  /*6d80*/  STL [R1+0x2bc], R12 ;  /* 0x0002bc0c01007387 */ /* 0x000fe80000100800 */
[----:B------:R-:W-:Y:S04]  /*6d90*/  STL [R1+0x2c0], R220 ;  /* 0x0002c0dc01007387 */ /* 0x000fe80000100800 */
[----:B------:R-:W-:Y:S04]  /*6da0*/  STL [R1+0x2c4], R11 ;  /* 0x0002c40b01007387 */ /* 0x000fe80000100800 */
[----:B--2---:R-:W-:Y:S04]  /*6db0*/  STL [R1+0x2c8], R218 ;  /* 0x0002c8da01007387 */ /* 0x004fe80000100800 */
[----:B------:R-:W-:Y:S04]  /*6dc0*/  STL [R1+0x2cc], R10 ;  /* 0x0002cc0a01007387 */ /* 0x000fe80000100800 */
[----:B----4-:R-:W-:Y:S04]  /*6dd0*/  STL [R1+0x2d0], R217 ;  /* 0x0002d0d901007387 */ /* 0x010fe80000100800 */
[----:B------:R-:W2:Y:S01]  /*6de0*/  LDL R2, [R1+0x30] ;  /* 0x0000300001027983 */ /* 0x000ea20000100800 */
[----:B------:R-:W-:Y:S01]  /*6df0*/  PRMT R23, RZ, 0x7610, R23 ;  /* 0x00007610ff177816 */ /* 0x000fe20000000017 */
[----:B------:R-:W-:Y:S01]  /*6e00*/  IMAD.X R15, R222, 0x1, R252, P1 ;  /* 0x00000001de0f7824 */ /* 0x000fe200008e06fc */
[----:B------:R-:W-:-:S02]  /*6e10*/  IADD3 RZ, P1, R12, R251, RZ ;  /* 0x000000fb0cff7210 */ /* 0x000fc40007f3e0ff */
[----:B------:R-:W-:Y:S02]  /*6e20*/  PRMT R22, RZ, 0x7610, R22 ;  /* 0x00007610ff167816 */ /* 0x000fe40000000016 */
[----:B------:R0:W4:Y:S01]  /*6e30*/  @!P0 LDG.E.U16 R23, desc[UR14][R14.64] ;  /* 0x0000000e0e178981 */ /* 0x000122000c1e1500 */
[C---:B------:R-:W-:Y:S01]  /*6e40*/  IMAD.SHL.U32 R177, R186.reuse, 0x2, RZ ;  /* 0x00000002bab17824 */ /* 0x040fe200078e00ff */
[----:B------:R-:W-:Y:S02]  /*6e50*/  PRMT R17, RZ, 0x7610, R17 ;  /* 0x00007610ff117816 */ /* 0x000fe40000000011 */
[----:B------:R-:W-:Y:S01]  /*6e60*/  LOP3.LUT R186, R186, 0x40, RZ, 0xc0, !PT ;  /* 0x00000040baba7812 */ /* 0x000fe200078ec0ff */
[----:B0-----:R-:W-:Y:S02]  /*6e70*/  IMAD.IADD R14, R12, 0x1, R251 ;  /* 0x000000010c0e7824 */ /* 0x001fe400078e02fb */
[----:B------:R-:W-:Y:S01]  /*6e80*/  IMAD.X R15, R220, 0x1, R252, P1 ;  /* 0x00000001dc0f7824 */ /* 0x000fe200008e06fc */
[----:B------:R-:W-:-:S02]  /*6e90*/  IADD3 RZ, P1, R11, R251, RZ ;  /* 0x000000fb0bff7210 */ /* 0x000fc40007f3e0ff */
[----:B------:R-:W-:Y:S02]  /*6ea0*/  LOP3.LUT R177, R177, 0x7e, RZ, 0xc0, !PT ;  /* 0x0000007eb1b17812 */ /* 0x000fe400078ec0ff */
[----:B------:R0:W4:Y:S01]  /*6eb0*/  @!P0 LDG.E.U16 R22, desc[UR14][R14.64] ;  /* 0x0000000e0e168981 */ /* 0x000122000c1e1500 */
[----:B------:R-:W-:Y:S02]  /*6ec0*/  PRMT R152, RZ, 0x7610, R152 ;  /* 0x00007610ff987816 */ /* 0x000fe40000000098 */
[----:B------:R-:W-:Y:S02]  /*6ed0*/  IMAD R186, R186, 0x80, R177 ;  /* 0x00000080baba7824 */ /* 0x000fe400078e02b1 */
[----:B0-----:R-:W-:Y:S02]  /*6ee0*/  IMAD.IADD R14, R11, 0x1, R251 ;  /* 0x000000010b0e7824 */ /* 0x001fe400078e02fb */
[----:B------:R-:W-:Y:S01]  /*6ef0*/  IMAD.X R15, R218, 0x1, R252, P1 ;  /* 0x00000001da0f7824 */ /* 0x000fe200008e06fc */
[----:B------:R-:W-:-:S04]  /*6f00*/  IADD3 RZ, P1, R10, R251, RZ ;  /* 0x000000fb0aff7210 */ /* 0x000fc80007f3e0ff */
[----:B------:R0:W4:Y:S04]  /*6f10*/  @!P0 LDG.E.U16 R17, desc[UR14][R14.64] ;  /* 0x0000000e0e118981 */ /* 0x000128000c1e1500 */
[----:B------:R1:W-:Y:S01]  /*6f20*/  STS.U16 [R186+UR12], R162 ;  /* 0x000000a2ba007988 */ /* 0x0003e2000800040c */
[----:B0-----:R-:W-:Y:S02]  /*6f30*/  IMAD.IADD R14, R10, 0x1, R251 ;  /* 0x000000010a0e7824 */ /* 0x001fe400078e02fb */
[----:B------:R-:W-:Y:S01]  /*6f40*/  IMAD.X R15, R217, 0x1, R252, P1 ;  /* 0x00000001d90f7824 */ /* 0x000fe200008e06fc */
[----:B------:R-:W-:Y:S02]  /*6f50*/  IADD3 RZ, P1, R9, R251, RZ ;  /* 0x000000fb09ff7210 */ /* 0x000fe40007f3e0ff */
[----:B-1----:R-:W-:-:S02]  /*6f60*/  PRMT R162, RZ, 0x7610, R162 ;  /* 0x00007610ffa27816 */ /* 0x002fc400000000a2 */
[----:B------:R0:W4:Y:S04]  /*6f70*/  @!P0 LDG.E.U16 R152, desc[UR14][R14.64] ;  /* 0x0000000e0e988981 */ /* 0x000128000c1e1500 */
[----:B------:R1:W-:Y:S01]  /*6f80*/  STS.U16 [R186+UR12+0x400], R21 ;  /* 0x00040015ba007988 */ /* 0x0003e2000800040c */
[----:B0-----:R-:W-:Y:S02]  /*6f90*/  IMAD.IADD R14, R9, 0x1, R251 ;  /* 0x00000001090e7824 */ /* 0x001fe400078e02fb */
[----:B---3--:R-:W-:Y:S01]  /*6fa0*/  IMAD.X R15, R219, 0x1, R252, P1 ;  /* 0x00000001db0f7824 */ /* 0x008fe200008e06fc */
[----:B------:R-:W-:Y:S02]  /*6fb0*/  IADD3 RZ, P1, R8, R251, RZ ;  /* 0x000000fb08ff7210 */ /* 0x000fe40007f3e0ff */
[----:B-1----:R-:W-:-:S02]  /*6fc0*/  PRMT R21, RZ, 0x7610, R21 ;  /* 0x00007610ff157816 */ /* 0x002fc40000000015 */
[----:B------:R0:W3:Y:S04]  /*6fd0*/  @!P0 LDG.E.U16 R162, desc[UR14][R14.64] ;  /* 0x0000000e0ea28981 */ /* 0x0000e8000c1e1500 */
[----:B------:R1:W-:Y:S01]  /*6fe0*/  STS.U16 [R186+UR12+0x800], R16 ;  /* 0x00080010ba007988 */ /* 0x0003e2000800040c */
[----:B0-----:R-:W-:Y:S02]  /*6ff0*/  IMAD.IADD R14, R8, 0x1, R251 ;  /* 0x00000001080e7824 */ /* 0x001fe400078e02fb */
[----:B------:R-:W-:Y:S01]  /*7000*/  IMAD.X R15, R221, 0x1, R252, P1 ;  /* 0x00000001dd0f7824 */ /* 0x000fe200008e06fc */
[----:B------:R-:W-:Y:S02]  /*7010*/  IADD3 RZ, P1, R7, R251, RZ ;  /* 0x000000fb07ff7210 */ /* 0x000fe40007f3e0ff */
[----:B-1----:R-:W-:-:S02]  /*7020*/  PRMT R16, RZ, 0x7610, R16 ;  /* 0x00007610ff107816 */ /* 0x002fc40000000010 */
[----:B------:R0:W3:Y:S01]  /*7030*/  @!P0 LDG.E.U16 R21, desc[UR14][R14.64] ;  /* 0x0000000e0e158981 */ /* 0x0000e2000c1e1500 */
[----:B------:R-:W-:Y:S01]  /*7040*/  PRMT R176, RZ, 0x7610, R176 ;  /* 0x00007610ffb07816 */ /* 0x000fe200000000b0 */
[----:B0-----:R-:W-:Y:S02]  /*7050*/  IMAD.IADD R14, R7, 0x1, R251 ;  /* 0x00000001070e7824 */ /* 0x001fe400078e02fb */
[----:B------:R-:W-:Y:S01]  /*7060*/  IMAD.X R15, R223, 0x1, R252, P1 ;  /* 0x00000001df0f7824 */ /* 0x000fe200008e06fc */
[----:B------:R-:W-:-:S04]  /*7070*/  IADD3 RZ, P1, R6, R251, RZ ;  /* 0x000000fb06ff7210 */ /* 0x000fc80007f3e0ff */
[----:B------:R0:W3:Y:S04]  /*7080*/  @!P0 LDG.E.U16 R16, desc[UR14][R14.64] ;  /* 0x0000000e0e108981 */ /* 0x0000e8000c1e1500 */
[----:B------:R1:W-:Y:S04]  /*7090*/  STL [R1+0x2d4], R9 ;  /* 0x0002d40901007387 */ /* 0x0003e80000100800 */
[----:B------:R-:W4:Y:S01]  /*70a0*/  LDL.LU R12, [R1+0x28] ;  /* 0x00002800010c7983 */ /* 0x000f220000300800 */
[----:B0-----:R-:W-:Y:S02]  /*70b0*/  IMAD.IADD R14, R6, 0x1, R251 ;  /* 0x00000001060e7824 */ /* 0x001fe400078e02fb */
[--C-:B------:R-:W-:Y:S01]  /*70c0*/  IMAD.X R15, R3, 0x1, R252.reuse, P1 ;  /* 0x00000001030f7824 */ /* 0x100fe200008e06fc */
[----:B------:R-:W-:Y:S01]  /*70d0*/  IADD3 RZ, P1, R5, R251, RZ ;  /* 0x000000fb05ff7210 */ /* 0x000fe20007f3e0ff */
[----:B------:R-:W3:Y:S04]  /*70e0*/  LDL.LU R222, [R1] ;  /* 0x0000000001de7983 */ /* 0x000ee80000300800 */
[----:B------:R2:W4:Y:S04]  /*70f0*/  @!P0 LDG.E.U16 R176, desc[UR14][R14.64] ;  /* 0x0000000e0eb08981 */ /* 0x000528000c1e1500 */
[----:B------:R-:W4:Y:S01]  /*7100*/  LDL R3, [R1+0x1c0] ;  /* 0x0001c00001037983 */ /* 0x000f220000100800 */
[----:B--2---:R-:W-:-:S03]  /*7110*/  IMAD.X R15, R2, 0x1, R252, P1 ;  /* 0x00000001020f7824 */ /* 0x004fc600008e06fc */
[----:B------:R-:W2:Y:S04]  /*7120*/  LDL R2, [R1+0x104] ;  /* 0x0001040001027983 */ /* 0x000ea80000100800 */
[----:B------:R-:W2:Y:S04]  /*7130*/  LDL.LU R225, [R1+0x24] ;  /* 0x0000240001e17983 */ /* 0x000ea80000300800 */
[----:B------:R-:W2:Y:S04]  /*7140*/  LDL.LU R224, [R1+0x20] ;  /* 0x0000200001e07983 */ /* 0x000ea80000300800 */
[----:B-1----:R-:W2:Y:S04]  /*7150*/  LDL.LU R9, [R1+0x1c] ;  /* 0x00001c0001097983 */ /* 0x002ea80000300800 */
[----:B------:R-:W2:Y:S04]  /*7160*/  LDL.LU R217, [R1+0x18] ;  /* 0x0000180001d97983 */ /* 0x000ea80000300800 */
[----:B------:R-:W2:Y:S04]  /*7170*/  LDL.LU R10, [R1+0x14] ;  /* 0x00001400010a7983 */ /* 0x000ea80000300800 */
[----:B------:R-:W2:Y:S04]  /*7180*/  LDL.LU R218, [R1+0x10] ;  /* 0x0000100001da7983 */ /* 0x000ea80000300800 */
[----:B------:R-:W2:Y:S04]  /*7190*/  LDL.LU R11, [R1+0xc] ;  /* 0x00000c00010b7983 */ /* 0x000ea80000300800 */
[----:B------:R-:W2:Y:S01]  /*71a0*/  LDL.LU R220, [R1+0x8] ;  /* 0x0000080001dc7983 */ /* 0x000ea20000300800 */
[----:B------:R-:W-:-:S03]  /*71b0*/  IMAD.IADD R14, R5, 0x1, R251 ;  /* 0x00000001050e7824 */ /* 0x000fc600078e02fb */
[----:B------:R0:W-:Y:S01]  /*71c0*/  STS.U16 [R186+UR12+0xc00], R161 ;  /* 0x000c00a1ba007988 */ /* 0x0001e2000800040c */
[----:B------:R-:W-:-:S03]  /*71d0*/  IADD3 RZ, P1, R4, R251, RZ ;  /* 0x000000fb04ff7210 */ /* 0x000fc60007f3e0ff */
[----:B------:R1:W-:Y:S01]  /*71e0*/  STS.U16 [R186+UR12+0x1400], R20 ;  /* 0x00140014ba007988 */ /* 0x0003e2000800040c */
[----:B0-----:R-:W-:Y:S02]  /*71f0*/  PRMT R161, RZ, 0x7610, R161 ;  /* 0x00007610ffa17816 */ /* 0x001fe400000000a1 */
[----:B-1----:R-:W-:-:S04]  /*7200*/  PRMT R20, RZ, 0x7610, R20 ;  /* 0x00007610ff147816 */ /* 0x002fc80000000014 */
[----:B------:R0:W2:Y:S04]  /*7210*/  @!P0 LDG.E.U16 R161, desc[UR14][R14.64] ;  /* 0x0000000e0ea18981 */ /* 0x0000a8000c1e1500 */
[----:B------:R-:W-:Y:S01]  /*7220*/  STS.U16 [R186+UR12+0x1000], R155 ;  /* 0x0010009bba007988 */ /* 0x000fe2000800040c */
[----:B0-----:R-:W-:Y:S02]  /*7230*/  IMAD.IADD R14, R4, 0x1, R251 ;  /* 0x00000001040e7824 */ /* 0x001fe400078e02fb */
[----:B------:R-:W-:Y:S01]  /*7240*/  IMAD.X R15, R13, 0x1, R252, P1 ;  /* 0x000000010d0f7824 */ /* 0x000fe200008e06fc */
[----:B------:R-:W-:Y:S04]  /*7250*/  STS.U16 [R186+UR12+0x1800], R154 ;  /* 0x0018009aba007988 */ /* 0x000fe8000800040c */
[----:B------:R0:W2:Y:S01]  /*7260*/  @!P0 LDG.E.U16 R20, desc[UR14][R14.64] ;  /* 0x0000000e0e148981 */ /* 0x0000a2000c1e1500 */
[----:B------:R-:W-:-:S03]  /*7270*/  LOP3.LUT R216, R186, 0x10, RZ, 0x3c, !PT ;  /* 0x00000010bad87812 */ /* 0x000fc600078e3cff */
[----:B------:R1:W-:Y:S01]  /*7280*/  STS.U16 [R186+UR12+0x1c00], R175 ;  /* 0x001c00afba007988 */ /* 0x0003e2000800040c */
[----:B0-----:R-:W-:Y:S02]  /*7290*/  PRMT R15, RZ, 0x7610, R15 ;  /* 0x00007610ff0f7816 */ /* 0x001fe4000000000f */
[----:B-1----:R-:W-:Y:S01]  /*72a0*/  PRMT R175, RZ, 0x7610, R175 ;  /* 0x00007610ffaf7816 */ /* 0x002fe200000000af */
[----:B------:R0:W-:Y:S04]  /*72b0*/  STS.U16 [R216+UR12+0x480], R160 ;  /* 0x000480a0d8007988 */ /* 0x0001e8000800040c */
[----:B------:R1:W-:Y:S01]  /*72c0*/  STS.U16 [R216+UR12+0x880], R19 ;  /* 0x00088013d8007988 */ /* 0x0003e2000800040c */
[----:B0-----:R-:W-:Y:S02]  /*72d0*/  PRMT R160, RZ, 0x7610, R160 ;  /* 0x00007610ffa07816 */ /* 0x001fe400000000a0 */
[----:B-1----:R-:W-:-:S02]  /*72e0*/  PRMT R19, RZ, 0x7610, R19 ;  /* 0x00007610ff137816 */ /* 0x002fc40000000013 */
[C---:B---3--:R-:W-:Y:S01]  /*72f0*/  IADD3 RZ, P1, R222.reuse, R251, RZ ;  /* 0x000000fbdeff7210 */ /* 0x048fe20007f3e0ff */
[----:B------:R-:W-:-:S04]  /*7300*/  IMAD.IADD R154, R222, 0x1, R251 ;  /* 0x00000001de9a7824 */ /* 0x000fc800078e02fb */
[----:B----4-:R-:W-:-:S05]  /*7310*/  IMAD.X R155, R12, 0x1, R252, P1 ;  /* 0x000000010c9b7824 */ /* 0x010fca00008e06fc */
[----:B------:R0:W3:Y:S01]  /*7320*/  @!P0 LDG.E.U16 R15, desc[UR14][R154.64] ;  /* 0x0000000e9a0f8981 */ /* 0x0000e2000c1e1500 */
[----:B------:R-:W-:-:S03]  /*7330*/  PRMT R14, RZ, 0x7610, R14 ;  /* 0x00007610ff0e7816 */ /* 0x000fc6000000000e */
[----:B------:R-:W-:Y:S04]  /*7340*/  STL [R1+0x228], R0 ;  /* 0x0002280001007387 */ /* 0x000fe80000100800 */
[----:B------:R1:W-:Y:S02]  /*7350*/  STS.U16 [R216+UR12+0x1080], R174 ;  /* 0x001080aed8007988 */ /* 0x0003e4000800040c */
[----:B-1----:R-:W-:Y:S02]  /*7360*/  PRMT R174, RZ, 0x7610, R174 ;  /* 0x00007610ffae7816 */ /* 0x002fe400000000ae */
[----:B------:R-:W-:Y:S01]  /*7370*/  STS.U16 [R216+UR12+0x80], R205 ;  /* 0x000080cdd8007988 */ /* 0x000fe2000800040c */
[C---:B--2---:R-:W-:Y:S01]  /*7380*/  IADD3 RZ, P1, R220.reuse, R251, RZ ;  /* 0x000000fbdcff7210 */ /* 0x044fe20007f3e0ff */
[----:B0-----:R-:W-:-:S04]  /*7390*/  IMAD.IADD R154, R220, 0x1, R251 ;  /* 0x00000001dc9a7824 */ /* 0x001fc800078e02fb */
[----:B------:R-:W-:Y:S01]  /*73a0*/  IMAD.X R155, R11, 0x1, R252, P1 ;  /* 0x000000010b9b7824 */ /* 0x000fe200008e06fc */
[----:B------:R-:W-:-:S04]  /*73b0*/  IADD3 RZ, P1, R218, R251, RZ ;  /* 0x000000fbdaff7210 */ /* 0x000fc80007f3e0ff */
[----:B------:R0:W2:Y:S02]  /*73c0*/  @!P0 LDG.E.U16 R175, desc[UR14][R154.64] ;  /* 0x0000000e9aaf8981 */ /* 0x0000a4000c1e1500 */
[----:B0-----:R-:W-:Y:S02]  /*73d0*/  IMAD.IADD R154, R218, 0x1, R251 ;  /* 0x00000001da9a7824 */ /* 0x001fe400078e02fb */
[----:B------:R-:W-:Y:S01]  /*73e0*/  IMAD.X R155, R10, 0x1, R252, P1 ;  /* 0x000000010a9b7824 */ /* 0x000fe200008e06fc */
[----:B------:R-:W-:-:S04]  /*73f0*/  IADD3 RZ, P1, R217, R251, RZ ;  /* 0x000000fbd9ff7210 */ /* 0x000fc80007f3e0ff */
[----:B------:R0:W4:Y:S02]  /*7400*/  @!P0 LDG.E.U16 R160, desc[UR14][R154.64] ;  /* 0x0000000e9aa08981 */ /* 0x000124000c1e1500 */
[----:B0-----:R-:W-:Y:S02]  /*7410*/  IMAD.IADD R154, R217, 0x1, R251 ;  /* 0x00000001d99a7824 */ /* 0x001fe400078e02fb */
[----:B------:R-:W-:Y:S01]  /*7420*/  IMAD.X R155, R9, 0x1, R252, P1 ;  /* 0x00000001099b7824 */ /* 0x000fe200008e06fc */
[----:B------:R-:W-:-:S04]  /*7430*/  IADD3 RZ, P1, R224, R251, RZ ;  /* 0x000000fbe0ff7210 */ /* 0x000fc80007f3e0ff */
[----:B------:R0:W3:Y:S02]  /*7440*/  @!P0 LDG.E.U16 R19, desc[UR14][R154.64] ;  /* 0x0000000e9a138981 */ /* 0x0000e4000c1e1500 */
[----:B0-----:R-:W-:Y:S02]  /*7450*/  IMAD.IADD R154, R224, 0x1, R251 ;  /* 0x00000001e09a7824 */ /* 0x001fe400078e02fb */
[----:B------:R-:W-:-:S05]  /*7460*/  IMAD.X R155, R225, 0x1, R252, P1 ;  /* 0x00000001e19b7824 */ /* 0x000fca00008e06fc */
[----:B------:R0:W3:Y:S02]  /*7470*/  @!P0 LDG.E.U16 R14, desc[UR14][R154.64] ;  /* 0x0000000e9a0e8981 */ /* 0x0000e4000c1e1500 */
[-C--:B0-----:R-:W-:Y:S02]  /*7480*/  IADD3 R154, P1, R0, R251.reuse, RZ ;  /* 0x000000fb009a7210 */ /* 0x081fe40007f3e0ff */
[----:B------:R-:W2:Y:S03]  /*7490*/  LDL.LU R0, [R1+0x1b0] ;  /* 0x0001b00001007983 */ /* 0x000ea60000300800 */
[----:B------:R-:W-:Y:S01]  /*74a0*/  IMAD.X R155, R248, 0x1, R252, P1 ;  /* 0x00000001f89b7824 */ /* 0x000fe200008e06fc */
[----:B------:R0:W-:Y:S04]  /*74b0*/  STL [R1+0x22c], R248 ;  /* 0x00022cf801007387 */ /* 0x0001e80000100800 */
[----:B------:R1:W4:Y:S04]  /*74c0*/  @!P0 LDG.E.U16 R174, desc[UR14][R154.64] ;  /* 0x0000000e9aae8981 */ /* 0x000328000c1e1500 */
[----:B0-----:R-:W3:Y:S01]  /*74d0*/  LDL.LU R248, [R1+0xf4] ;  /* 0x0000f40001f87983 */ /* 0x001ee20000300800 */
[----:B-1----:R-:W-:-:S03]  /*74e0*/  IADD3 R154, P1, R3, R251, RZ ;  /* 0x000000fb039a7210 */ /* 0x002fc60007f3e0ff */
[----:B------:R-:W4:Y:S02]  /*74f0*/  LDL R205, [R1+0x170] ;  /* 0x0001700001cd7983 */ /* 0x000f240000100800 */
[----:B------:R-:W-:Y:S02]  /*7500*/  IMAD.X R155, R2, 0x1, R252, P1 ;  /* 0x00000001029b7824 */ /* 0x000fe400008e06fc */
[----:B------:R-:W4:Y:S04]  /*7510*/  LDL R226, [R1+0x160] ;  /* 0x0001600001e27983 */ /* 0x000f280000100800 */
[----:B------:R-:W4:Y:S04]  /*7520*/  LDL R232, [R1+0x150] ;  /* 0x0001500001e87983 */ /* 0x000f280000100800 */
[----:B------:R-:W4:Y:S04]  /*7530*/  LDL R3, [R1+0x94] ;  /* 0x0000940001037983 */ /* 0x000f280000100800 */
[----:B------:R-:W4:Y:S04]  /*7540*/  LDL R2, [R1+0x140] ;  /* 0x0001400001027983 */ /* 0x000f280000100800 */
[----:B------:R-:W4:Y:S04]  /*7550*/  LDL R231, [R1+0x84] ;  /* 0x0000840001e77983 */ /* 0x000f280000100800 */
[----:B------:R-:W4:Y:S04]  /*7560*/  LDL.LU R229, [R1+0xc4] ;  /* 0x0000c40001e57983 */ /* 0x000f280000300800 */
[----:B------:R-:W4:Y:S04]  /*7570*/  LDL.LU R228, [R1+0x180] ;  /* 0x0001800001e47983 */ /* 0x000f280000300800 */
[----:B------:R-:W4:Y:S04]  /*7580*/  LDL.LU R237, [R1+0xd4] ;  /* 0x0000d40001ed7983 */ /* 0x000f280000300800 */
[----:B------:R-:W4:Y:S04]  /*7590*/  LDL.LU R236, [R1+0x190] ;  /* 0x0001900001ec7983 */ /* 0x000f280000300800 */
[----:B------:R0:W-:Y:S04]  /*75a0*/  STS.U16 [R216+UR12+0x1480], R173 ;  /* 0x001480add8007988 */ /* 0x0001e8000800040c */
[----:B------:R1:W-:Y:S04]  /*75b0*/  STS.U16 [R216+UR12+0x1880], R172 ;  /* 0x001880acd8007988 */ /* 0x0003e8000800040c */
[----:B------:R1:W-:Y:S01]  /*75c0*/  STS.U16 [R216+UR12+0x1c80], R171 ;  /* 0x001c80abd8007988 */ /* 0x0003e2000800040c */
[----:B0-----:R-:W-:-:S03]  /*75d0*/  PRMT R173, RZ, 0x7610, R173 ;  /* 0x00007610ffad7816 */ /* 0x001fc600000000ad */
[----:B------:R-:W4:Y:S04]  /*75e0*/  LDL.LU R242, [R1+0x19c] ;  /* 0x00019c0001f27983 */ /* 0x000f280000300800 */
[----:B------:R2:W4:Y:S01]  /*75f0*/  @!P0 LDG.E.U16 R173, desc[UR14][R154.64] ;  /* 0x0000000e9aad8981 */ /* 0x000522000c1e1500 */
[----:B-1----:R-:W-:Y:S02]  /*7600*/  PRMT R172, RZ, 0x7610, R172 ;  /* 0x00007610ffac7816 */ /* 0x002fe400000000ac */
[----:B------:R-:W-:Y:S02]  /*7610*/  PRMT R171, RZ, 0x7610, R171 ;  /* 0x00007610ffab7816 */ /* 0x000fe400000000ab */
[----:B--2---:R-:W-:Y:S01]  /*7620*/  IADD3 R154, P1, R0, R251, RZ ;  /* 0x000000fb009a7210 */ /* 0x004fe20007f3e0ff */
[----:B------:R-:W-:Y:S04]  /*7630*/  STL [R1+0x230], R0 ;  /* 0x0002300001007387 */ /* 0x000fe80000100800 */
[----:B---3--:R-:W-:-:S05]  /*7640*/  IMAD.X R155, R248, 0x1, R252, P1 ;  /* 0x00000001f89b7824 */ /* 0x008fca00008e06fc */
[----:B------:R0:W2:Y:S02]  /*7650*/  @!P0 LDG.E.U16 R172, desc[UR14][R154.64] ;  /* 0x0000000e9aac8981 */ /* 0x0000a4000c1e1500 */
[-C--:B0-----:R-:W-:Y:S02]  /*7660*/  IADD3 R154, P1, R244, R251.reuse, RZ ;  /* 0x000000fbf49a7210 */ /* 0x081fe40007f3e0ff */
[----:B------:R-:W-:Y:S03]  /*7670*/  STL [R1+0x234], R248 ;  /* 0x000234f801007387 */ /* 0x000fe60000100800 */
[----:B------:R-:W-:Y:S01]  /*7680*/  IMAD.X R155, R245, 0x1, R252, P1 ;  /* 0x00000001f59b7824 */ /* 0x000fe200008e06fc */
[----:B------:R-:W-:Y:S04]  /*7690*/  STL [R1+0x238], R244 ;  /* 0x000238f401007387 */ /* 0x000fe80000100800 */
[----:B------:R-:W-:Y:S04]  /*76a0*/  STL [R1+0x23c], R245 ;  /* 0x00023cf501007387 */ /* 0x000fe80000100800 */
[----:B------:R4:W3:Y:S02]  /*76b0*/  @!P0 LDG.E.U16 R171, desc[UR14][R154.64] ;  /* 0x0000000e9aab8981 */ /* 0x0008e4000c1e1500 */
[----:B----4-:R-:W-:-:S02]  /*76c0*/  IADD3 R154, P1, R236, R251, RZ ;  /* 0x000000fbec9a7210 */ /* 0x010fc40007f3e0ff */
[----:B------:R0:W-:Y:S04]  /*76d0*/  STL [R1+0x240], R236 ;  /* 0x000240ec01007387 */ /* 0x0001e80000100800 */
[----:B0-----:R-:W4:Y:S04]  /*76e0*/  LDL.LU R236, [R1+0xb4] ;  /* 0x0000b40001ec7983 */ /* 0x001f280000300800 */
[----:B------:R0:W-:Y:S01]  /*76f0*/  STS.U16 [R216+UR12+0xc80], R181 ;  /* 0x000c80b5d8007988 */ /* 0x0001e2000800040c */
[----:B------:R-:W-:Y:S01]  /*7700*/  IMAD.X R155, R237, 0x1, R252, P1 ;  /* 0x00000001ed9b7824 */ /* 0x000fe200008e06fc */
[----:B0-----:R-:W-:-:S05]  /*7710*/  LOP3.LUT R181, R186, 0x20, RZ, 0x3c, !PT ;  /* 0x00000020bab57812 */ /* 0x001fca00078e3cff */
[----:B------:R0:W-:Y:S02]  /*7720*/  STS.U16 [R181+UR12+0x100], R170 ;  /* 0x000100aab5007988 */ /* 0x0001e4000800040c */
[----:B0-----:R-:W-:Y:S02]  /*7730*/  PRMT R170, RZ, 0x7610, R170 ;  /* 0x00007610ffaa7816 */ /* 0x001fe400000000aa */
[----:B------:R0:W-:Y:S04]  /*7740*/  STS.U16 [R181+UR12+0x500], R169 ;  /* 0x000500a9b5007988 */ /* 0x0001e8000800040c */
[----:B------:R1:W3:Y:S01]  /*7750*/  @!P0 LDG.E.U16 R170, desc[UR14][R154.64] ;  /* 0x0000000e9aaa8981 */ /* 0x0002e2000c1e1500 */
[----:B0-----:R-:W-:Y:S02]  /*7760*/  PRMT R169, RZ, 0x7610, R169 ;  /* 0x00007610ffa97816 */ /* 0x001fe400000000a9 */
[----:B-1----:R-:W-:-:S05]  /*7770*/  IADD3 R154, P1, R228, R251, RZ ;  /* 0x000000fbe49a7210 */ /* 0x002fca0007f3e0ff */
[----:B------:R-:W-:Y:S01]  /*7780*/  IMAD.X R155, R229, 0x1, R252, P1 ;  /* 0x00000001e59b7824 */ /* 0x000fe200008e06fc */
[----:B------:R-:W-:Y:S04]  /*7790*/  STL [R1+0x244], R237 ;  /* 0x000244ed01007387 */ /* 0x000fe80000100800 */
[----:B------:R0:W3:Y:S04]  /*77a0*/  @!P0 LDG.E.U16 R169, desc[UR14][R154.64] ;  /* 0x0000000e9aa98981 */ /* 0x0000e8000c1e1500 */
[----:B------:R1:W-:Y:S01]  /*77b0*/  STL [R1+0x248], R228 ;  /* 0x000248e401007387 */ /* 0x0003e20000100800 */
[----:B0-----:R-:W-:-:S03]  /*77c0*/  IADD3 R154, P1, R205, R251, RZ ;  /* 0x000000fbcd9a7210 */ /* 0x001fc60007f3e0ff */
[----:B------:R0:W-:Y:S04]  /*77d0*/  STL [R1+0x24c], R229 ;  /* 0x00024ce501007387 */ /* 0x0001e80000100800 */
[----:B------:R-:W2:Y:S04]  /*77e0*/  LDL R230, [R1+0x130] ;  /* 0x0001300001e67983 */ /* 0x000ea80000100800 */
[----:B-1----:R-:W3:Y:S04]  /*77f0*/  LDL R228, [R1+0x120] ;  /* 0x0001200001e47983 */ /* 0x002ee80000100800 */
[----:B0-----:R-:W3:Y:S04]  /*7800*/  LDL R229, [R1+0x74] ;  /* 0x0000740001e57983 */ /* 0x001ee80000100800 */
[----:B------:R-:W3:Y:S01]  /*7810*/  LDL R205, [R1+0x64] ;  /* 0x0000640001cd7983 */ /* 0x000ee20000100800 */
[----:B----4-:R-:W-:-:S03]  /*7820*/  IMAD.X R155, R236, 0x1, R252, P1 ;  /* 0x00000001ec9b7824 */ /* 0x010fc600008e06fc */
[----:B------:R0:W-:Y:S04]  /*7830*/  STL [R1+0x258], R236 ;  /* 0x000258ec01007387 */ /* 0x0001e80000100800 */
[----:B0-----:R-:W4:Y:S04]  /*7840*/  LDL.LU R236, [R1+0xa4] ;  /* 0x0000a40001ec7983 */ /* 0x001f280000300800 */
[----:B------:R0:W-:Y:S04]  /*7850*/  STS.U16 [R181+UR12+0x900], R168 ;  /* 0x000900a8b5007988 */ /* 0x0001e8000800040c */
[----:B------:R-:W3:Y:S01]  /*7860*/  LDL R227, [R1+0x1cc] ;  /* 0x0001cc0001e37983 */ /* 0x000ee20000100800 */
[----:B0-----:R-:W-:-:S03]  /*7870*/  PRMT R168, RZ, 0x7610, R168 ;  /* 0x00007610ffa87816 */ /* 0x001fc600000000a8 */
[----:B------:R0:W-:Y:S04]  /*7880*/  STS.U16 [R181+UR12+0xd00], R167 ;  /* 0x000d00a7b5007988 */ /* 0x0001e8000800040c */
[----:B------:R1:W3:Y:S01]  /*7890*/  @!P0 LDG.E.U16 R168, desc[UR14][R154.64] ;  /* 0x0000000e9aa88981 */ /* 0x0002e2000c1e1500 */
[----:B0-----:R-:W-:Y:S02]  /*78a0*/  PRMT R167, RZ, 0x7610, R167 ;  /* 0x00007610ffa77816 */ /* 0x001fe400000000a7 */
[-C--:B-1----:R-:W-:Y:S02]  /*78b0*/  IADD3 R154, P1, R226, R251.reuse, RZ ;  /* 0x000000fbe29a7210 */ /* 0x082fe40007f3e0ff */
[----:B------:R-:W3:Y:S04]  /*78c0*/  LDL R226, [R1+0x110] ;  /* 0x0001100001e27983 */ /* 0x000ee80000100800 */
[----:B------:R0:W-:Y:S02]  /*78d0*/  STS.U16 [R181+UR12+0x1100], R166 ;  /* 0x001100a6b5007988 */ /* 0x0001e4000800040c */
[----:B0-----:R-:W-:Y:S01]  /*78e0*/  PRMT R166, RZ, 0x7610, R166 ;  /* 0x00007610ffa67816 */ /* 0x001fe200000000a6 */
[----:B----4-:R-:W-:Y:S01]  /*78f0*/  IMAD.X R155, R236, 0x1, R252, P1 ;  /* 0x00000001ec9b7824 */ /* 0x010fe200008e06fc */
[----:B------:R-:W-:Y:S04]  /*7900*/  STL [R1+0x274], R236 ;  /* 0x000274ec01007387 */ /* 0x000fe80000100800 */
[----:B------:R0:W4:Y:S04]  /*7910*/  @!P0 LDG.E.U16 R167, desc[UR14][R154.64] ;  /* 0x0000000e9aa78981 */ /* 0x000128000c1e1500 */
[----:B------:R-:W4:Y:S04]  /*7920*/  LDL R216, [R1+0x1bc] ;  /* 0x0001bc0001d87983 */ /* 0x000f280000100800 */
[----:B------:R-:W4:Y:S01]  /*7930*/  LDL R0, [R1+0xf0] ;  /* 0x0000f00001007983 */ /* 0x000f220000100800 */
[----:B0-----:R-:W-:-:S05]  /*7940*/  IADD3 R154, P1, R232, R251, RZ ;  /* 0x000000fbe89a7210 */ /* 0x001fca0007f3e0ff */
[--C-:B------:R-:W-:Y:S02]  /*7950*/  IMAD.X R155, R3, 0x1, R252.reuse, P1 ;  /* 0x00000001039b7824 */ /* 0x100fe400008e06fc */
[----:B------:R-:W4:Y:S04]  /*7960*/  LDL R3, [R1+0x100] ;  /* 0x0001000001037983 */ /* 0x000f280000100800 */
[----:B------:R0:W4:Y:S02]  /*7970*/  @!P0 LDG.E.U16 R166, desc[UR14][R154.64] ;  /* 0x0000000e9aa68981 */ /* 0x000124000c1e1500 */
[----:B0-----:R-:W-:Y:S02]  /*7980*/  IADD3 R154, P1, R2, R251, RZ ;  /* 0x000000fb029a7210 */ /* 0x001fe40007f3e0ff */
[----:B------:R-:W4:Y:S04]  /*7990*/  LDL R2, [R1+0x1ac] ;  /* 0x0001ac0001027983 */ /* 0x000f280000100800 */
[----:B------:R0:W-:Y:S01]  /*79a0*/  STS.U16 [R181+UR12+0x1500], R165 ;  /* 0x001500a5b5007988 */ /* 0x0001e2000800040c */
[----:B------:R-:W-:-:S03]  /*79b0*/  IMAD.X R155, R231, 0x1, R252, P1 ;  /* 0x00000001e79b7824 */ /* 0x000fc600008e06fc */
[----:B------:R1:W-:Y:S04]  /*79c0*/  STS.U16 [R181+UR12+0x1900], R164 ;  /* 0x001900a4b5007988 */ /* 0x0003e8000800040c */
[----:B------:R2:W-:Y:S01]  /*79d0*/  STS.U16 [R181+UR12+0x1d00], R163 ;  /* 0x001d00a3b5007988 */ /* 0x0005e2000800040c */
[----:B0-----:R-:W-:-:S03]  /*79e0*/  PRMT R165, RZ, 0x7610, R165 ;  /* 0x00007610ffa57816 */ /* 0x001fc600000000a5 */
[----:B------:R-:W4:Y:S04]  /*79f0*/  LDL.LU R243, [R1+0xe0] ;  /* 0x0000e00001f37983 */ /* 0x000f280000300800 */
[----:B------:R0:W4:Y:S01]  /*7a00*/  @!P0 LDG.E.U16 R165, desc[UR14][R154.64] ;  /* 0x0000000e9aa58981 */ /* 0x000122000c1e1500 */
[----:B-1----:R-:W-:Y:S02]  /*7a10*/  PRMT R164, RZ, 0x7610, R164 ;  /* 0x00007610ffa47816 */ /* 0x002fe400000000a4 */
[----:B--2---:R-:W-:Y:S01]  /*7a20*/  PRMT R163, RZ, 0x7610, R163 ;  /* 0x00007610ffa37816 */ /* 0x004fe200000000a3 */
[----:B------:R-:W2:Y:S04]  /*7a30*/  LDL.LU R234, [R1+0x18c] ;  /* 0x00018c0001ea7983 */ /* 0x000ea80000300800 */
[----:B------:R-:W2:Y:S01]  /*7a40*/  LDL.LU R235, [R1+0xd0] ;  /* 0x0000d00001eb7983 */ /* 0x000ea20000300800 */
[----:B0-----:R-:W-:-:S05]  /*7a50*/  IADD3 R154, P1, R230, R251, RZ ;  /* 0x000000fbe69a7210 */ /* 0x001fca0007f3e0ff */
[----:B---3--:R-:W-:-:S05]  /*7a60*/  IMAD.X R155, R229, 0x1, R252, P1 ;  /* 0x00000001e59b7824 */ /* 0x008fca00008e06fc */
[----:B------:R0:W3:Y:S02]  /*7a70*/  @!P0 LDG.E.U16 R164, desc[UR14][R154.64] ;  /* 0x0000000e9aa48981 */ /* 0x0000e4000c1e1500 */
[----:B0-----:R-:W-:-:S05]  /*7a80*/  IADD3 R154, P1, R228, R251, RZ ;  /* 0x000000fbe49a7210 */ /* 0x001fca0007f3e0ff */
[----:B------:R-:W-:Y:S01]  /*7a90*/  IMAD.X R155, R205, 0x1, R252, P1 ;  /* 0x00000001cd9b7824 */ /* 0x000fe200008e06fc */
[----:B------:R-:W-:-:S04]  /*7aa0*/  LOP3.LUT R205, R186, 0x30, RZ, 0x3c, !PT ;  /* 0x00000030bacd7812 */ /* 0x000fc800078e3cff */
[----:B------:R0:W3:Y:S04]  /*7ab0*/  @!P0 LDG.E.U16 R163, desc[UR14][R154.64] ;  /* 0x0000000e9aa38981 */ /* 0x0000e8000c1e1500 */
[----:B------:R1:W-:Y:S01]  /*7ac0*/  STS.U16 [R205+UR12+0x180], R159 ;  /* 0x0001809fcd007988 */ /* 0x0003e2000800040c */
[----:B0-----:R-:W-:Y:S02]  /*7ad0*/  IADD3 R154, P1, R227, R251, RZ ;  /* 0x000000fbe39a7210 */ /* 0x001fe40007f3e0ff */
[----:B-1----:R-:W-:-:S03]  /*7ae0*/  PRMT R159, RZ, 0x7610, R159 ;  /* 0x00007610ff9f7816 */ /* 0x002fc6000000009f */
[----:B------:R-:W-:Y:S01]  /*7af0*/  IMAD.X R155, R226, 0x1, R252, P1 ;  /* 0x00000001e29b7824 */ /* 0x000fe200008e06fc */
[----:B------:R0:W-:Y:S04]  /*7b00*/  STS.U16 [R205+UR12+0x580], R158 ;  /* 0x0005809ecd007988 */ /* 0x0001e8000800040c */
[----:B------:R4:W3:Y:S04]  /*7b10*/  @!P0 LDG.E.U16 R159, desc[UR14][R154.64] ;  /* 0x0000000e9a9f8981 */ /* 0x0008e8000c1e1500 */
[----:B------:R-:W3:Y:S01]  /*7b20*/  LDL.LU R226, [R1+0x17c] ;  /* 0x00017c0001e27983 */ /* 0x000ee20000300800 */
[----:B0-----:R-:W-:-:S03]  /*7b30*/  PRMT R158, RZ, 0x7610, R158 ;  /* 0x00007610ff9e7816 */ /* 0x001fc6000000009e */
[----:B------:R-:W3:Y:S04]  /*7b40*/  LDL.LU R227, [R1+0xc0] ;  /* 0x0000c00001e37983 */ /* 0x000ee80000300800 */
[----:B------:R-:W3:Y:S04]  /*7b50*/  LDL R231, [R1+0x13c] ;  /* 0x00013c0001e77983 */ /* 0x000ee80000100800 */
[----:B------:R-:W3:Y:S04]  /*7b60*/  LDL R230, [R1+0x12c] ;  /* 0x00012c0001e67983 */ /* 0x000ee80000100800 */
[----:B------:R-:W3:Y:S01]  /*7b70*/  LDL R229, [R1+0x70] ;  /* 0x0000700001e57983 */ /* 0x000ee20000100800 */
[----:B----4-:R-:W-:-:S05]  /*7b80*/  IADD3 R154, P1, R216, R251, RZ ;  /* 0x000000fbd89a7210 */ /* 0x010fca0007f3e0ff */
[----:B------:R-:W-:-:S05]  /*7b90*/  IMAD.X R155, R3, 0x1, R252, P1 ;  /* 0x00000001039b7824 */ /* 0x000fca00008e06fc */
[----:B------:R0:W4:Y:S02]  /*7ba0*/  @!P0 LDG.E.U16 R158, desc[UR14][R154.64] ;  /* 0x0000000e9a9e8981 */ /* 0x000124000c1e1500 */
[----:B0-----:R-:W-:Y:S02]  /*7bb0*/  IADD3 R154, P1, R2, R251, RZ ;  /* 0x000000fb029a7210 */ /* 0x001fe40007f3e0ff */
[----:B------:R-:W4:Y:S03]  /*7bc0*/  LDL R2, [R1+0x15c] ;  /* 0x00015c0001027983 */ /* 0x000f260000100800 */
[----:B------:R-:W-:Y:S02]  /*7bd0*/  IMAD.X R155, R0, 0x1, R252, P1 ;  /* 0x00000001009b7824 */ /* 0x000fe400008e06fc */
[----:B------:R-:W4:Y:S04]  /*7be0*/  LDL R0, [R1+0x80] ;  /* 0x0000800001007983 */ /* 0x000f280000100800 */
[----:B------:R-:W4:Y:S04]  /*7bf0*/  LDL.LU R236, [R1+0x90] ;  /* 0x0000900001ec7983 */ /* 0x000f280000300800 */
[----:B------:R-:W4:Y:S04]  /*7c00*/  LDL.LU R237, [R1+0xb0] ;  /* 0x0000b00001ed7983 */ /* 0x000f280000300800 */
[----:B------:R-:W4:Y:S04]  /*7c10*/  LDL.LU R249, [R1+0x16c] ;  /* 0x00016c0001f97983 */ /* 0x000f280000300800 */
[----:B------:R0:W-:Y:S02]  /*7c20*/  STS.U16 [R205+UR12+0x980], R157 ;  /* 0x0009809dcd007988 */ /* 0x0001e4000800040c */
[----:B0-----:R-:W-:-:S02]  /*7c30*/  PRMT R157, RZ, 0x7610, R157 ;  /* 0x00007610ff9d7816 */ /* 0x001fc4000000009d */
[----:B------:R0:W-:Y:S04]  /*7c40*/  STS.U16 [R205+UR12+0xd80], R156 ;  /* 0x000d809ccd007988 */ /* 0x0001e8000800040c */
[----:B------:R1:W4:Y:S01]  /*7c50*/  @!P0 LDG.E.U16 R157, desc[UR14][R154.64] ;  /* 0x0000000e9a9d8981 */ /* 0x000322000c1e1500 */
[----:B0-----:R-:W-:Y:S02]  /*7c60*/  PRMT R156, RZ, 0x7610, R156 ;  /* 0x00007610ff9c7816 */ /* 0x001fe4000000009c */
[----:B-1----:R-:W-:Y:S01]  /*7c70*/  IADD3 R154, P1, R242, R251, RZ ;  /* 0x000000fbf29a7210 */ /* 0x002fe20007f3e0ff */
[----:B------:R2:W-:Y:S04]  /*7c80*/  STS.U16 [R205+UR12+0x1180], R180 ;  /* 0x001180b4cd007988 */ /* 0x0005e8000800040c */
[----:B------:R-:W-:-:S05]  /*7c90*/  IMAD.X R155, R243, 0x1, R252, P1 ;  /* 0x00000001f39b7824 */ /* 0x000fca00008e06fc */
[----:B------:R0:W4:Y:S01]  /*7ca0*/  @!P0 LDG.E.U16 R156, desc[UR14][R154.64] ;  /* 0x0000000e9a9c8981 */ /* 0x000122000c1e1500 */
[----:B--2---:R-:W-:-:S05]  /*7cb0*/  IADD3 R180, P1, R234, R251, RZ ;  /* 0x000000fbeab47210 */ /* 0x004fca0007f3e0ff */
[----:B------:R-:W-:Y:S01]  /*7cc0*/  IMAD.X R181, R235, 0x1, R252, P1 ;  /* 0x00000001ebb57824 */ /* 0x000fe200008e06fc */
[----:B0-----:R-:W-:-:S06]  /*7cd0*/  PRMT R155, RZ, 0x7610, R155 ;  /* 0x00007610ff9b7816 */ /* 0x001fcc000000009b */
[----:B------:R3:W2:Y:S01]  /*7ce0*/  @!P0 LDG.E.U16 R155, desc[UR14][R180.64] ;  /* 0x0000000eb49b8981 */ /* 0x0006a2000c1e1500 */
[----:B------:R-:W-:Y:S02]  /*7cf0*/  PRMT R154, RZ, 0x7610, R154 ;  /* 0x00007610ff9a7816 */ /* 0x000fe4000000009a */
[-C--:B---3--:R-:W-:Y:S01]  /*7d00*/  IADD3 R180, P1, R226, R251.reuse, RZ ;  /* 0x000000fbe2b47210 */ /* 0x088fe20007f3e0ff */
[----:B------:R-:W-:Y:S04]  /*7d10*/  STL [R1+0x250], R242 ;  /* 0x000250f201007387 */ /* 0x000fe80000100800 */
[----:B------:R-:W-:Y:S01]  /*7d20*/  IMAD.X R181, R227, 0x1, R252, P1 ;  /* 0x00000001e3b57824 */ /* 0x000fe200008e06fc */
[----:B------:R-:W-:Y:S04]  /*7d30*/  STL [R1+0x254], R243 ;  /* 0x000254f301007387 */ /* 0x000fe80000100800 */
[----:B------:R0:W-:Y:S04]  /*7d40*/  STL [R1+0x25c], R234 ;  /* 0x00025cea01007387 */ /* 0x0001e80000100800 */
[----:B------:R4:W3:Y:S04]  /*7d50*/  @!P0 LDG.E.U16 R154, desc[UR14][R180.64] ;  /* 0x0000000eb49a8981 */ /* 0x0008e8000c1e1500 */
[----:B0-----:R-:W2:Y:S04]  /*7d60*/  LDL.LU R234, [R1+0xa0] ;  /* 0x0000a00001ea7983 */ /* 0x001ea80000300800 */
[----:B------:R-:W-:Y:S04]  /*7d70*/  STL [R1+0x260], R235 ;  /* 0x000260eb01007387 */ /* 0x000fe80000100800 */
[----:B------:R-:W-:Y:S04]  /*7d80*/  STL [R1+0x264], R226 ;  /* 0x000264e201007387 */ /* 0x000fe80000100800 */
[----:B------:R-:W-:Y:S01]  /*7d90*/  STL [R1+0x268], R227 ;  /* 0x000268e301007387 */ /* 0x000fe20000100800 */
[----:B----4-:R-:W-:-:S03]  /*7da0*/  IADD3 R180, P1, R249, R251, RZ ;  /* 0x000000fbf9b47210 */ /* 0x010fc60007f3e0ff */
[----:B------:R-:W-:Y:S02]  /*7db0*/  STL [R1+0x26c], R249 ;  /* 0x00026cf901007387 */ /* 0x000fe40000100800 */
[----:B------:R-:W-:Y:S02]  /*7dc0*/  IMAD.X R181, R237, 0x1, R252, P1 ;  /* 0x00000001edb57824 */ /* 0x000fe400008e06fc */
[----:B------:R0:W-:Y:S04]  /*7dd0*/  STL [R1+0x270], R237 ;  /* 0x000270ed01007387 */ /* 0x0001e80000100800 */
[----:B0-----:R-:W4:Y:S04]  /*7de0*/  LDL.LU R237, [R1+0x14c] ;  /* 0x00014c0001ed7983 */ /* 0x001f280000300800 */
[----:B------:R-:W3:Y:S04]  /*7df0*/  LDL R228, [R1+0x11c] ;  /* 0x00011c0001e47983 */ /* 0x000ee80000100800 */
[----:B------:R-:W3:Y:S04]  /*7e00*/  LDL R227, [R1+0x60] ;  /* 0x0000600001e37983 */ /* 0x000ee80000100800 */
[----:B------:R0:W-:Y:S04]  /*7e10*/  STS.U16 [R205+UR12+0x1980], R153 ;  /* 0x00198099cd007988 */ /* 0x0001e8000800040c */
[----:B------:R-:W3:Y:S04]  /*7e20*/  LDL R3, [R1+0x1c8] ;  /* 0x0001c80001037983 */ /* 0x000ee80000100800 */
[----:B------:R-:W-:Y:S01]  /*7e30*/  STS.U16 [R205+UR12+0x1580], R183 ;  /* 0x001580b7cd007988 */ /* 0x000fe2000800040c */
[----:B0-----:R-:W-:-:S03]  /*7e40*/  PRMT R153, RZ, 0x7610, R153 ;  /* 0x00007610ff997816 */ /* 0x001fc60000000099 */
[----:B------:R0:W-:Y:S04]  /*7e50*/  STS.U16 [R205+UR12+0x1d80], R179 ;  /* 0x001d80b3cd007988 */ /* 0x0001e8000800040c */
[----:B------:R1:W3:Y:S04]  /*7e60*/  @!P0 LDG.E.U16 R153, desc[UR14][R180.64] ;  /* 0x0000000eb4998981 */ /* 0x0002e8000c1e1500 */
[----:B------:R-:W3:Y:S01]  /*7e70*/  LDL R226, [R1+0x1b8] ;  /* 0x0001b80001e27983 */ /* 0x000ee20000100800 */
[----:B0-----:R-:W-:-:S03]  /*7e80*/  LOP3.LUT R205, R186, 0x40, RZ, 0x3c, !PT ;  /* 0x00000040bacd7812 */ /* 0x001fc600078e3cff */
[----:B------:R-:W3:Y:S01]  /*7e90*/  LDL R216, [R1+0xfc] ;  /* 0x0000fc0001d87983 */ /* 0x000ee20000100800 */
[----:B-1----:R-:W-:-:S03]  /*7ea0*/  IADD3 R180, P1, R2, R251, RZ ;  /* 0x000000fb02b47210 */ /* 0x002fc60007f3e0ff */
[----:B------:R-:W3:Y:S01]  /*7eb0*/  LDL R2, [R1+0x10c] ;  /* 0x00010c0001027983 */ /* 0x000ee20000100800 */
[----:B------:R-:W-:-:S03]  /*7ec0*/  PRMT R179, RZ, 0x7610, R179 ;  /* 0x00007610ffb37816 */ /* 0x000fc600000000b3 */
[----:B------:R4:W-:Y:S04]  /*7ed0*/  STS.U16 [R205+UR12+0x200], R182 ;  /* 0x000200b6cd007988 */ /* 0x0009e8000800040c */
[----:B------:R0:W-:Y:S01]  /*7ee0*/  STS.U16 [R205+UR12+0x600], R204 ;  /* 0x000600cccd007988 */ /* 0x0001e2000800040c */
[----:B--2---:R-:W-:-:S05]  /*7ef0*/  IMAD.X R181, R234, 0x1, R252, P1 ;  /* 0x00000001eab57824 */ /* 0x004fca00008e06fc */
[----:B------:R1:W2:Y:S04]  /*7f00*/  @!P0 LDG.E.U16 R179, desc[UR14][R180.64] ;  /* 0x0000000eb4b38981 */ /* 0x0002a8000c1e1500 */
[----:B------:R-:W-:Y:S01]  /*7f10*/  STL [R1+0x278], R234 ;  /* 0x000278ea01007387 */ /* 0x000fe20000100800 */
[----:B-1----:R-:W-:Y:S02]  /*7f20*/  PRMT R180, RZ, 0x7610, R180 ;  /* 0x00007610ffb47816 */ /* 0x002fe400000000b4 */
[----:B----4-:R-:W-:-:S05]  /*7f30*/  IADD3 R182, P1, R237, R251, RZ ;  /* 0x000000fbedb67210 */ /* 0x010fca0007f3e0ff */
[----:B------:R-:W-:Y:S01]  /*7f40*/  IMAD.X R183, R236, 0x1, R252, P1 ;  /* 0x00000001ecb77824 */ /* 0x000fe200008e06fc */
[----:B------:R-:W-:Y:S04]  /*7f50*/  STL [R1+0x28c], R237 ;  /* 0x00028ced01007387 */ /* 0x000fe80000100800 */
[----:B------:R1:W4:Y:S04]  /*7f60*/  @!P0 LDG.E.U16 R180, desc[UR14][R182.64] ;  /* 0x0000000eb6b48981 */ /* 0x000328000c1e1500 */
[----:B------:R-:W-:Y:S04]  /*7f70*/  STL [R1+0x290], R236 ;  /* 0x000290ec01007387 */ /* 0x000fe80000100800 */
[----:B0-----:R-:W2:Y:S01]  /*7f80*/  LDL R204, [R1+0x1a8] ;  /* 0x0001a80001cc7983 */ /* 0x001ea20000100800 */
[----:B-1----:R-:W-:-:S05]  /*7f90*/  IADD3 R182, P1, R231, R251, RZ ;  /* 0x000000fbe7b67210 */ /* 0x002fca0007f3e0ff */
[----:B------:R-:W-:Y:S02]  /*7fa0*/  IMAD.X R183, R0, 0x1, R252, P1 ;  /* 0x0000000100b77824 */ /* 0x000fe400008e06fc */
[----:B------:R-:W4:Y:S01]  /*7fb0*/  LDL R0, [R1+0xec] ;  /* 0x0000ec0001007983 */ /* 0x000f220000100800 */
[----:B------:R-:W-:-:S03]  /*7fc0*/  PRMT R181, RZ, 0x7610, R181 ;  /* 0x00007610ffb57816 */ /* 0x000fc600000000b5 */
[----:B------:R0:W-:Y:S04]  /*7fd0*/  STS.U16 [R205+UR12+0xa00], R184 ;  /* 0x000a00b8cd007988 */ /* 0x0001e8000800040c */
[----:B------:R1:W4:Y:S04]  /*7fe0*/  @!P0 LDG.E.U16 R181, desc[UR14][R182.64] ;  /* 0x0000000eb6b58981 */ /* 0x000328000c1e1500 */
[----:B------:R3:W-:Y:S01]  /*7ff0*/  STS.U16 [R205+UR12+0xe00], R185 ;  /* 0x000e00b9cd007988 */ /* 0x0007e2000800040c */
[----:B0-----:R-:W-:-:S03]  /*8000*/  PRMT R184, RZ, 0x7610, R184 ;  /* 0x00007610ffb87816 */ /* 0x001fc600000000b8 */
[----:B------:R0:W-:Y:S01]  /*8010*/  STS.U16 [R205+UR12+0x1200], R187 ;  /* 0x001200bbcd007988 */ /* 0x0001e2000800040c */
[----:B-1----:R-:W-:-:S03]  /*8020*/  IADD3 R182, P1, R230, R251, RZ ;  /* 0x000000fbe6b67210 */ /* 0x002fc60007f3e0ff */
[----:B------:R-:W4:Y:S02]  /*8030*/  LDL.LU R241, [R1+0xdc] ;  /* 0x0000dc0001f17983 */ /* 0x000f240000300800 */
[----:B------:R-:W-:Y:S01]  /*8040*/  IMAD.X R183, R229, 0x1, R252, P1 ;  /* 0x00000001e5b77824 */ /* 0x000fe200008e06fc */
[----:B---3--:R-:W-:Y:S01]  /*8050*/  PRMT R185, RZ, 0x7610, R185 ;  /* 0x00007610ffb97816 */ /* 0x008fe200000000b9 */
[----:B------:R-:W3:Y:S04]  /*8060*/  LDL.LU R240, [R1+0x198] ;  /* 0x0001980001f07983 */ /* 0x000ee80000300800 */
[----:B------:R1:W3:Y:S02]  /*8070*/  @!P0 LDG.E.U16 R184, desc[UR14][R182.64] ;  /* 0x0000000eb6b88981 */ /* 0x0002e4000c1e1500 */
[----:B-1----:R-:W-:-:S05]  /*8080*/  IADD3 R182, P1, R228, R251, RZ ;  /* 0x000000fbe4b67210 */ /* 0x002fca0007f3e0ff */
[----:B------:R-:W-:-:S05]  /*8090*/  IMAD.X R183, R227, 0x1, R252, P1 ;  /* 0x00000001e3b77824 */ /* 0x000fca00008e06fc */
[----:B------:R1:W3:Y:S01]  /*80a0*/  @!P0 LDG.E.U16 R185, desc[UR14][R182.64] ;  /* 0x0000000eb6b98981 */ /* 0x0002e2000c1e1500 */
[----:B0-----:R-:W-:Y:S02]  /*80b0*/  PRMT R187, RZ, 0x7610, R187 ;  /* 0x00007610ffbb7816 */ /* 0x001fe400000000bb */
[----:B-1----:R-:W-:Y:S01]  /*80c0*/  IADD3 R182, P1, R3, R251, RZ ;  /* 0x000000fb03b67210 */ /* 0x002fe20007f3e0ff */
[----:B------:R0:W-:Y:S04]  /*80d0*/  STS.U16 [R205+UR12+0x1600], R188 ;  /* 0x001600bccd007988 */ /* 0x0001e8000800040c */
[----:B------:R-:W-:Y:S01]  /*80e0*/  IMAD.X R183, R2, 0x1, R252, P1 ;  /* 0x0000000102b77824 */ /* 0x000fe200008e06fc */
[----:B------:R-:W3:Y:S04]  /*80f0*/  LDL.LU R3, [R1+0x108] ;  /* 0x0001080001037983 */ /* 0x000ee80000300800 */
[----:B------:R1:W3:Y:S01]  /*8100*/  @!P0 LDG.E.U16 R187, desc[UR14][R182.64] ;  /* 0x0000000eb6bb8981 */ /* 0x0002e2000c1e1500 */
[----:B0-----:R-:W-:-:S03]  /*8110*/  PRMT R188, RZ, 0x7610, R188 ;  /* 0x00007610ffbc7816 */ /* 0x001fc600000000bc */
[----:B------:R-:W3:Y:S04]  /*8120*/  LDL.LU R2, [R1+0x1c4] ;  /* 0x0001c40001027983 */ /* 0x000ee80000300800 */
[----:B------:R-:W3:Y:S01]  /*8130*/  LDL.LU R233, [R1+0xcc] ;  /* 0x0000cc0001e97983 */ /* 0x000ee20000300800 */
[----:B-1----:R-:W-:-:S03]  /*8140*/  IADD3 R182, P1, R226, R251, RZ ;  /* 0x000000fbe2b67210 */ /* 0x002fc60007f3e0ff */
[----:B------:R-:W3:Y:S02]  /*8150*/  LDL.LU R232, [R1+0x188] ;  /* 0x0001880001e87983 */ /* 0x000ee40000300800 */
[----:B------:R-:W-:Y:S02]  /*8160*/  IMAD.X R183, R216, 0x1, R252, P1 ;  /* 0x00000001d8b77824 */ /* 0x000fe400008e06fc */
[----:B------:R-:W3:Y:S04]  /*8170*/  LDL R230, [R1+0x1b4] ;  /* 0x0001b40001e67983 */ /* 0x000ee80000100800 */
[----:B------:R2:W3:Y:S04]  /*8180*/  @!P0 LDG.E.U16 R188, desc[UR14][R182.64] ;  /* 0x0000000eb6bc8981 */ /* 0x0004e8000c1e1500 */
[----:B------:R-:W3:Y:S04]  /*8190*/  LDL R216, [R1+0x8c] ;  /* 0x00008c0001d87983 */ /* 0x000ee80000100800 */
[----:B------:R-:W3:Y:S04]  /*81a0*/  LDL R227, [R1+0xf8] ;  /* 0x0000f80001e37983 */ /* 0x000ee80000100800 */
[----:B------:R-:W3:Y:S04]  /*81b0*/  LDL.LU R234, [R1+0x148] ;  /* 0x0001480001ea7983 */ /* 0x000ee80000300800 */
[----:B------:R-:W3:Y:S04]  /*81c0*/  LDL.LU R226, [R1+0x9c] ;  /* 0x00009c0001e27983 */ /* 0x000ee80000300800 */
[----:B------:R-:W3:Y:S04]  /*81d0*/  LDL.LU R235, [R1+0x158] ;  /* 0x0001580001eb7983 */ /* 0x000ee80000300800 */
[----:B------:R-:W3:Y:S04]  /*81e0*/  LDL.LU R229, [R1+0xac] ;  /* 0x0000ac0001e57983 */ /* 0x000ee80000300800 */
[----:B------:R-:W3:Y:S04]  /*81f0*/  LDL.LU R228, [R1+0x168] ;  /* 0x0001680001e47983 */ /* 0x000ee80000300800 */
[----:B------:R-:W3:Y:S01]  /*8200*/  LDL.LU R248, [R1+0xbc] ;  /* 0x0000bc0001f87983 */ /* 0x000ee20000300800 */
[----:B--2---:R-:W-:-:S05]  /*8210*/  IADD3 R182, P1, R204, R251, RZ ;  /* 0x000000fbccb67210 */ /* 0x004fca0007f3e0ff */
[----:B----4-:R-:W-:Y:S02]  /*8220*/  IMAD.X R183, R0, 0x1, R252, P1 ;  /* 0x0000000100b77824 */ /* 0x010fe400008e06fc */
[----:B------:R-:W2:Y:S04]  /*8230*/  LDL.LU R0, [R1+0x178] ;  /* 0x0001780001007983 */ /* 0x000ea80000300800 */
[----:B------:R0:W-:Y:S04]  /*8240*/  STS.U16 [R205+UR12+0x1a00], R191 ;  /* 0x001a00bfcd007988 */ /* 0x0001e8000800040c */
[----:B------:R1:W-:Y:S01]  /*8250*/  STS.U16 [R205+UR12+0x1e00], R203 ;  /* 0x001e00cbcd007988 */ /* 0x0003e2000800040c */
[----:B------:R-:W-:-:S03]  /*8260*/  LOP3.LUT R204, R186, 0x50, RZ, 0x3c, !PT ;  /* 0x00000050bacc7812 */ /* 0x000fc600078e3cff */
[----:B------:R-:W4:Y:S01]  /*8270*/  LDL.LU R247, [R1+0xe8] ;  /* 0x0000e80001f77983 */ /* 0x000f220000300800 */
[----:B0-----:R-:W-:Y:S02]  /*8280*/  PRMT R191, RZ, 0x7610, R191 ;  /* 0x00007610ffbf7816 */ /* 0x001fe400000000bf */
[----:B-1----:R-:W-:Y:S01]  /*8290*/  PRMT R203, RZ, 0x7610, R203 ;  /* 0x00007610ffcb7816 */ /* 0x002fe200000000cb */
[----:B------:R0:W-:Y:S04]  /*82a0*/  STS.U16 [R204+UR12+0x280], R202 ;  /* 0x000280cacc007988 */ /* 0x0001e8000800040c */
[----:B------:R3:W4:Y:S04]  /*82b0*/  @!P0 LDG.E.U16 R191, desc[UR14][R182.64] ;  /* 0x0000000eb6bf8981 */ /* 0x000728000c1e1500 */
[----:B------:R-:W4:Y:S01]  /*82c0*/  LDL.LU R246, [R1+0x1a4] ;  /* 0x0001a40001f67983 */ /* 0x000f220000300800 */
[----:B---3--:R-:W-:-:S05]  /*82d0*/  IADD3 R182, P1, R240, R251, RZ ;  /* 0x000000fbf0b67210 */ /* 0x008fca0007f3e0ff */
[----:B------:R-:W-:-:S05]  /*82e0*/  IMAD.X R183, R241, 0x1, R252, P1 ;  /* 0x00000001f1b77824 */ /* 0x000fca00008e06fc */
[----:B------:R1:W3:Y:S01]  /*82f0*/  @!P0 LDG.E.U16 R203, desc[UR14][R182.64] ;  /* 0x0000000eb6cb8981 */ /* 0x0002e2000c1e1500 */
[----:B0-----:R-:W-:-:S03]  /*8300*/  PRMT R202, RZ, 0x7610, R202 ;  /* 0x00007610ffca7816 */ /* 0x001fc600000000ca */
[----:B------:R-:W-:Y:S04]  /*8310*/  STL [R1+0x27c], R240 ;  /* 0x00027cf001007387 */ /* 0x000fe80000100800 */
[----:B------:R-:W-:Y:S04]  /*8320*/  STL [R1+0x280], R241 ;  /* 0x000280f101007387 */ /* 0x000fe80000100800 */
[----:B------:R0:W-:Y:S01]  /*8330*/  STS.U16 [R204+UR12+0x680], R201 ;  /* 0x000680c9cc007988 */ /* 0x0001e2000800040c */
[----:B-1----:R-:W-:-:S05]  /*8340*/  IADD3 R182, P1, R232, R251, RZ ;  /* 0x000000fbe8b67210 */ /* 0x002fca0007f3e0ff */
[----:B------:R-:W-:Y:S01]  /*8350*/  IMAD.X R183, R233, 0x1, R252, P1 ;  /* 0x00000001e9b77824 */ /* 0x000fe200008e06fc */
[----:B------:R1:W-:Y:S04]  /*8360*/  STL [R1+0x284], R232 ;  /* 0x000284e801007387 */ /* 0x0003e80000100800 */
[----:B------:R2:W3:Y:S01]  /*8370*/  @!P0 LDG.E.U16 R202, desc[UR14][R182.64] ;  /* 0x0000000eb6ca8981 */ /* 0x0004e2000c1e1500 */
[----:B0-----:R-:W-:-:S03]  /*8380*/  PRMT R201, RZ, 0x7610, R201 ;  /* 0x00007610ffc97816 */ /* 0x001fc600000000c9 */
[----:B-1----:R-:W4:Y:S04]  /*8390*/  LDL.LU R232, [R1+0x138] ;  /* 0x0001380001e87983 */ /* 0x002f280000300800 */
[----:B------:R0:W-:Y:S04]  /*83a0*/  STL [R1+0x288], R233 ;  /* 0x000288e901007387 */ /* 0x0001e80000100800 */
[----:B0-----:R-:W3:Y:S04]  /*83b0*/  LDL.LU R233, [R1+0x7c] ;  /* 0x00007c0001e97983 */ /* 0x001ee80000300800 */
[----:B------:R0:W-:Y:S02]  /*83c0*/  STS.U16 [R204+UR12+0xa80], R200 ;  /* 0x000a80c8cc007988 */ /* 0x0001e4000800040c */
[----:B0-----:R-:W-:-:S02]  /*83d0*/  PRMT R200, RZ, 0x7610, R200 ;  /* 0x00007610ffc87816 */ /* 0x001fc400000000c8 */
[----:B--2---:R-:W-:-:S05]  /*83e0*/  IADD3 R182, P1, R0, R251, RZ ;  /* 0x000000fb00b67210 */ /* 0x004fca0007f3e0ff */
[----:B------:R-:W-:Y:S01]  /*83f0*/  IMAD.X R183, R248, 0x1, R252, P1 ;  /* 0x00000001f8b77824 */ /* 0x000fe200008e06fc */
[----:B------:R0:W-:Y:S04]  /*8400*/  STL [R1+0x294], R0 ;  /* 0x0002940001007387 */ /* 0x0001e80000100800 */
[----:B------:R1:W2:Y:S04]  /*8410*/  @!P0 LDG.E.U16 R201, desc[UR14][R182.64] ;  /* 0x0000000eb6c98981 */ /* 0x0002a8000c1e1500 */
[----:B0-----:R-:W2:Y:S01]  /*8420*/  LDL.LU R0, [R1+0x128] ;  /* 0x0001280001007983 */ /* 0x001ea20000300800 */
[----:B-1----:R-:W-:-:S03]  /*8430*/  IADD3 R182, P1, R228, R251, RZ ;  /* 0x000000fbe4b67210 */ /* 0x002fc60007f3e0ff */
[----:B------:R0:W-:Y:S02]  /*8440*/  STL [R1+0x298], R248 ;  /* 0x000298f801007387 */ /* 0x0001e40000100800 */
[----:B------:R-:W-:-:S05]  /*8450*/  IMAD.X R183, R229, 0x1, R252, P1 ;  /* 0x00000001e5b77824 */ /* 0x000fca00008e06fc */
[----:B------:R1:W2:Y:S04]  /*8460*/  @!P0 LDG.E.U16 R200, desc[UR14][R182.64] ;  /* 0x0000000eb6c88981 */ /* 0x0002a8000c1e1500 */
[----:B0-----:R-:W2:Y:S04]  /*8470*/  LDL.LU R248, [R1+0x6c] ;  /* 0x00006c0001f87983 */ /* 0x001ea80000300800 */
[----:B------:R-:W-:Y:S01]  /*8480*/  STL [R1+0x29c], R228 ;  /* 0x00029ce401007387 */ /* 0x000fe20000100800 */
[----:B-1----:R-:W-:-:S03]  /*8490*/  IADD3 R182, P1, R235, R251, RZ ;  /* 0x000000fbebb67210 */ /* 0x002fc60007f3e0ff */
[----:B------:R-:W-:Y:S04]  /*84a0*/  STL [R1+0x2a0], R229 ;  /* 0x0002a0e501007387 */ /* 0x000fe80000100800 */
[----:B------:R0:W-:Y:S01]  /*84b0*/  STL [R1+0x2a4], R235 ;  /* 0x0002a4eb01007387 */ /* 0x0001e20000100800 */
[----:B------:R-:W-:-:S03]  /*84c0*/  IMAD.X R183, R226, 0x1, R252, P1 ;  /* 0x00000001e2b77824 */ /* 0x000fc600008e06fc */
[----:B0-----:R-:W2:Y:S04]  /*84d0*/  LDL.LU R235, [R1+0x118] ;  /* 0x0001180001eb7983 */ /* 0x001ea80000300800 */
[----:B------:R0:W-:Y:S04]  /*84e0*/  STL [R1+0x2a8], R226 ;  /* 0x0002a8e201007387 */ /* 0x0001e80000100800 */
[----:B0-----:R-:W2:Y:S04]  /*84f0*/  LDL.LU R226, [R1+0x5c] ;  /* 0x00005c0001e27983 */ /* 0x001ea80000300800 */
[----:B------:R0:W-:Y:S02]  /*8500*/  STS.U16 [R204+UR12+0xe80], R199 ;  /* 0x000e80c7cc007988 */ /* 0x0001e4000800040c */
[----:B0-----:R-:W-:-:S02]  /*8510*/  PRMT R199, RZ, 0x7610, R199 ;  /* 0x00007610ffc77816 */ /* 0x001fc400000000c7 */
[----:B------:R0:W-:Y:S04]  /*8520*/  STS.U16 [R204+UR12+0x1280], R198 ;  /* 0x001280c6cc007988 */ /* 0x0001e8000800040c */
[----:B------:R1:W2:Y:S01]  /*8530*/  @!P0 LDG.E.U16 R199, desc[UR14][R182.64] ;  /* 0x0000000eb6c78981 */ /* 0x0002a2000c1e1500 */
[----:B0-----:R-:W-:Y:S02]  /*8540*/  PRMT R198, RZ, 0x7610, R198 ;  /* 0x00007610ffc67816 */ /* 0x001fe400000000c6 */
[----:B-1----:R-:W-:-:S05]  /*8550*/  IADD3 R182, P1, R234, R251, RZ ;  /* 0x000000fbeab67210 */ /* 0x002fca0007f3e0ff */
[----:B------:R-:W-:Y:S01]  /*8560*/  IMAD.X R183, R216, 0x1, R252, P1 ;  /* 0x00000001d8b77824 */ /* 0x000fe200008e06fc */
[----:B------:R0:W-:Y:S04]  /*8570*/  STS.U16 [R204+UR12+0x1680], R197 ;  /* 0x001680c5cc007988 */ /* 0x0001e8000800040c */
[----:B------:R4:W2:Y:S01]  /*8580*/  @!P0 LDG.E.U16 R198, desc[UR14][R182.64] ;  /* 0x0000000eb6c68981 */ /* 0x0008a2000c1e1500 */
[----:B0-----:R-:W-:Y:S02]  /*8590*/  PRMT R197, RZ, 0x7610, R197 ;  /* 0x00007610ffc57816 */ /* 0x001fe400000000c5 */
[----:B----4-:R-:W-:-:S05]  /*85a0*/  IADD3 R182, P1, R232, R251, RZ ;  /* 0x000000fbe8b67210 */ /* 0x010fca0007f3e0ff */
[----:B---3--:R-:W-:Y:S01]  /*85b0*/  IMAD.X R183, R233, 0x1, R252, P1 ;  /* 0x00000001e9b77824 */ /* 0x008fe200008e06fc */
[----:B------:R0:W-:Y:S04]  /*85c0*/  STS.U16 [R204+UR12+0x1a80], R196 ;  /* 0x001a80c4cc007988 */ /* 0x0001e8000800040c */
[----:B------:R2:W3:Y:S01]  /*85d0*/  @!P0 LDG.E.U16 R197, desc[UR14][R182.64] ;  /* 0x0000000eb6c58981 */ /* 0x0004e2000c1e1500 */
[----:B0-----:R-:W-:-:S03]  /*85e0*/  PRMT R196, RZ, 0x7610, R196 ;  /* 0x00007610ffc47816 */ /* 0x001fc600000000c4 */
[----:B------:R0:W-:Y:S04]  /*85f0*/  STS.U16 [R204+UR12+0x1e80], R195 ;  /* 0x001e80c3cc007988 */ /* 0x0001e8000800040c */
[----:B------:R-:W-:Y:S04]  /*8600*/  STL [R1+0x2ac], R234 ;  /* 0x0002acea01007387 */ /* 0x000fe80000100800 */
[----:B------:R1:W-:Y:S01]  /*8610*/  STL [R1+0x2b0], R232 ;  /* 0x0002b0e801007387 */ /* 0x0003e20000100800 */
[----:B0-----:R-:W-:-:S03]  /*8620*/  PRMT R195, RZ, 0x7610, R195 ;  /* 0x00007610ffc37816 */ /* 0x001fc600000000c3 */
[----:B------:R-:W4:Y:S04]  /*8630*/  LDL.LU R238, [R1+0x194] ;  /* 0x0001940001ee7983 */ /* 0x000f280000300800 */
[----:B-1----:R-:W3:Y:S04]  /*8640*/  LDL.LU R232, [R1+0x58] ;  /* 0x0000580001e87983 */ /* 0x002ee80000300800 */
[----:B------:R-:W3:Y:S04]  /*8650*/  LDL.LU R234, [R1+0x114] ;  /* 0x0001140001ea7983 */ /* 0x000ee80000300800 */
[----:B------:R-:W3:Y:S04]  /*8660*/  LDL.LU R229, [R1+0x68] ;  /* 0x0000680001e57983 */ /* 0x000ee80000300800 */
[----:B------:R-:W3:Y:S04]  /*8670*/  LDL.LU R228, [R1+0x124] ;  /* 0x0001240001e47983 */ /* 0x000ee80000300800 */
[----:B------:R-:W3:Y:S04]  /*8680*/  LDL.LU R236, [R1+0x78] ;  /* 0x0000780001ec7983 */ /* 0x000ee80000300800 */
[----:B------:R-:W3:Y:S04]  /*8690*/  LDL.LU R237, [R1+0x134] ;  /* 0x0001340001ed7983 */ /* 0x000ee80000300800 */
[----:B------:R-:W3:Y:S04]  /*86a0*/  LDL.LU R241, [R1+0x88] ;  /* 0x0000880001f17983 */ /* 0x000ee80000300800 */
[----:B------:R-:W3:Y:S04]  /*86b0*/  LDL.LU R240, [R1+0x144] ;  /* 0x0001440001f07983 */ /* 0x000ee80000300800 */
[----:B------:R-:W3:Y:S01]  /*86c0*/  LDL.LU R249, [R1+0x98] ;  /* 0x0000980001f97983 */ /* 0x000ee20000300800 */
[----:B--2---:R-:W-:-:S05]  /*86d0*/  IADD3 R182, P1, R0, R251, RZ ;  /* 0x000000fb00b67210 */ /* 0x004fca0007f3e0ff */
[----:B------:R-:W-:-:S05]  /*86e0*/  IMAD.X R183, R248, 0x1, R252, P1 ;  /* 0x00000001f8b77824 */ /* 0x000fca00008e06fc */
[----:B------:R0:W2:Y:S02]  /*86f0*/  @!P0 LDG.E.U16 R196, desc[UR14][R182.64] ;  /* 0x0000000eb6c48981 */ /* 0x0000a4000c1e1500 */
[----:B0-----:R-:W-:-:S05]  /*8700*/  IADD3 R182, P1, R235, R251, RZ ;  /* 0x000000fbebb67210 */ /* 0x001fca0007f3e0ff */
[----:B------:R-:W-:-:S05]  /*8710*/  IMAD.X R183, R226, 0x1, R252, P1 ;  /* 0x00000001e2b77824 */ /* 0x000fca00008e06fc */
[----:B------:R0:W2:Y:S02]  /*8720*/  @!P0 LDG.E.U16 R195, desc[UR14][R182.64] ;  /* 0x0000000eb6c38981 */ /* 0x0000a4000c1e1500 */
[----:B0-----:R-:W-:-:S05]  /*8730*/  IADD3 R182, P1, R230, R251, RZ ;  /* 0x000000fbe6b67210 */ /* 0x001fca0007f3e0ff */
[----:B------:R-:W-:Y:S02]  /*8740*/  IMAD.X R183, R227, 0x1, R252, P1 ;  /* 0x00000001e3b77824 */ /* 0x000fe400008e06fc */
[----:B------:R-:W3:Y:S04]  /*8750*/  LDL.LU R227, [R1+0x154] ;  /* 0x0001540001e37983 */ /* 0x000ee80000300800 */
[----:B------:R-:W2:Y:S04]  /*8760*/  LDL.LU R243, [R1+0xa8] ;  /* 0x0000a80001f37983 */ /* 0x000ea80000300800 */
[----:B------:R-:W3:Y:S04]  /*8770*/  LDL.LU R242, [R1+0x164] ;  /* 0x0001640001f27983 */ /* 0x000ee80000300800 */
[----:B------:R-:W2:Y:S04]  /*8780*/  LDL.LU R245, [R1+0xb8] ;  /* 0x0000b80001f57983 */ /* 0x000ea80000300800 */
[----:B------:R-:W3:Y:S04]  /*8790*/  LDL.LU R244, [R1+0x174] ;  /* 0x0001740001f47983 */ /* 0x000ee80000300800 */
[----:B------:R-:W2:Y:S04]  /*87a0*/  LDL.LU R231, [R1+0xc8] ;  /* 0x0000c80001e77983 */ /* 0x000ea80000300800 */
[----:B------:R-:W3:Y:S04]  /*87b0*/  LDL.LU R230, [R1+0x184] ;  /* 0x0001840001e67983 */ /* 0x000ee80000300800 */
[----:B------:R-:W2:Y:S01]  /*87c0*/  LDL.LU R239, [R1+0xd8] ;  /* 0x0000d80001ef7983 */ /* 0x000ea20000300800 */
[----:B------:R-:W-:-:S05]  /*87d0*/  LOP3.LUT R216, R186, 0x60, RZ, 0x3c, !PT ;  /* 0x00000060bad87812 */ /* 0x000fca00078e3cff */
[----:B------:R0:W-:Y:S02]  /*87e0*/  STS.U16 [R216+UR12+0x300], R194 ;  /* 0x000300c2d8007988 */ /* 0x0001e4000800040c */
[----:B0-----:R-:W-:Y:S02]  /*87f0*/  PRMT R194, RZ, 0x7610, R194 ;  /* 0x00007610ffc27816 */ /* 0x001fe400000000c2 */
[----:B------:R0:W-:Y:S04]  /*8800*/  STS.U16 [R216+UR12+0x700], R193 ;  /* 0x000700c1d8007988 */ /* 0x0001e8000800040c */
[----:B------:R1:W3:Y:S01]  /*8810*/  @!P0 LDG.E.U16 R194, desc[UR14][R182.64] ;  /* 0x0000000eb6c28981 */ /* 0x0002e2000c1e1500 */
[----:B0-----:R-:W-:Y:S02]  /*8820*/  PRMT R193, RZ, 0x7610, R193 ;  /* 0x00007610ffc17816 */ /* 0x001fe400000000c1 */
[----:B-1----:R-:W-:-:S05]  /*8830*/  IADD3 R182, P1, R2, R251, RZ ;  /* 0x000000fb02b67210 */ /* 0x002fca0007f3e0ff */
[----:B------:R-:W-:Y:S01]  /*8840*/  IMAD.X R183, R3, 0x1, R252, P1 ;  /* 0x0000000103b77824 */ /* 0x000fe200008e06fc */
[----:B------:R0:W-:Y:S04]  /*8850*/  STS.U16 [R216+UR12+0xb00], R192 ;  /* 0x000b00c0d8007988 */ /* 0x0001e8000800040c */
[----:B------:R1:W3:Y:S01]  /*8860*/  @!P0 LDG.E.U16 R193, desc[UR14][R182.64] ;  /* 0x0000000eb6c18981 */ /* 0x0002e2000c1e1500 */
[----:B0-----:R-:W-:Y:S02]  /*8870*/  PRMT R192, RZ, 0x7610, R192 ;  /* 0x00007610ffc07816 */ /* 0x001fe400000000c0 */
[----:B-1----:R-:W-:-:S05]  /*8880*/  IADD3 R182, P1, R246, R251, RZ ;  /* 0x000000fbf6b67210 */ /* 0x002fca0007f3e0ff */
[----:B------:R-:W-:-:S05]  /*8890*/  IMAD.X R183, R247, 0x1, R252, P1 ;  /* 0x00000001f7b77824 */ /* 0x000fca00008e06fc */
[----:B------:R4:W3:Y:S01]  /*88a0*/  @!P0 LDG.E.U16 R192, desc[UR14][R182.64] ;  /* 0x0000000eb6c08981 */ /* 0x0008e2000c1e1500 */
[----:B------:R-:W-:Y:S02]  /*88b0*/  PRMT R204, RZ, 0x7610, R204 ;  /* 0x00007610ffcc7816 */ /* 0x000fe400000000cc */
[----:B----4-:R-:W-:Y:S02]  /*88c0*/  IADD3 R182, P1, R238, R251, RZ ;  /* 0x000000fbeeb67210 */ /* 0x010fe40007f3e0ff */
[----:B------:R-:W-:Y:S01]  /*88d0*/  PRMT R205, RZ, 0x7610, R205 ;  /* 0x00007610ffcd7816 */ /* 0x000fe200000000cd */
[----:B------:R0:W-:Y:S02]  /*88e0*/  STS.U16 [R216+UR12+0x1700], R190 ;  /* 0x001700bed8007988 */ /* 0x0001e4000800040c */
[----:B0-----:R-:W-:Y:S02]  /*88f0*/  PRMT R190, RZ, 0x7610, R190 ;  /* 0x00007610ffbe7816 */ /* 0x001fe400000000be */
[----:B------:R0:W-:Y:S02]  /*8900*/  STS.U16 [R216+UR12+0x1b00], R189 ;  /* 0x001b00bdd8007988 */ /* 0x0001e4000800040c */
[----:B0-----:R-:W-:-:S02]  /*8910*/  PRMT R189, RZ, 0x7610, R189 ;  /* 0x00007610ffbd7816 */ /* 0x001fc400000000bd */
[----:B------:R0:W-:Y:S02]  /*8920*/  STS.U16 [R216+UR12+0x1300], R207 ;  /* 0x001300cfd8007988 */ /* 0x0001e4000800040c */
[----:B0-----:R-:W-:Y:S02]  /*8930*/  PRMT R207, RZ, 0x7610, R207 ;  /* 0x00007610ffcf7816 */ /* 0x001fe400000000cf */
[----:B------:R0:W-:Y:S04]  /*8940*/  STL.64 [R1+0x220], R2 ;  /* 0x0002200201007387 */ /* 0x0001e80000100a00 */
[----:B------:R1:W-:Y:S01]  /*8950*/  STS.U16 [R216+UR12+0xf00], R208 ;  /* 0x000f00d0d8007988 */ /* 0x0003e2000800040c */
[----:B0-----:R-:W0:Y:S01]  /*8960*/  S2R R3, SR_TID.X ;  /* 0x0000000000037919 */ /* 0x001e220000002100 */
[----:B-1----:R-:W-:-:S02]  /*8970*/  PRMT R208, RZ, 0x7610, R208 ;  /* 0x00007610ffd07816 */ /* 0x002fc400000000d0 */
[----:B------:R1:W-:Y:S01]  /*8980*/  STS.U16 [R216+UR12+0x1f00], R209 ;  /* 0x001f00d1d8007988 */ /* 0x0003e2000800040c */
[----:B------:R-:W-:Y:S02]  /*8990*/  LOP3.LUT R186, R186, 0x70, RZ, 0x3c, !PT ;  /* 0x00000070baba7812 */ /* 0x000fe400078e3cff */
[----:B-1----:R-:W-:-:S03]  /*89a0*/  PRMT R209, RZ, 0x7610, R209 ;  /* 0x00007610ffd17816 */ /* 0x002fc600000000d1 */
[----:B------:R1:W-:Y:S02]  /*89b0*/  STS.U16 [R186+UR12+0x380], R212 ;  /* 0x000380d4ba007988 */ /* 0x0003e4000800040c */
[----:B-1----:R-:W-:Y:S02]  /*89c0*/  PRMT R212, RZ, 0x7610, R212 ;  /* 0x00007610ffd47816 */ /* 0x002fe400000000d4 */
[----:B------:R0:W-:Y:S04]  /*89d0*/  STS.U16 [R186+UR12+0x1b80], R178 ;  /* 0x001b80b2ba007988 */ /* 0x0001e8000800040c */
[----:B------:R1:W-:Y:S01]  /*89e0*/  STS.U16 [R186+UR12+0x780], R213 ;  /* 0x000780d5ba007988 */ /* 0x0003e2000800040c */
[----:B0-----:R-:W-:Y:S02]  /*89f0*/  SHF.R.S32.HI R178, RZ, 0x6, R3 ;  /* 0x00000006ffb27819 */ /* 0x001fe40000011403 */
[----:B-1----:R-:W-:-:S02]  /*8a00*/  PRMT R213, RZ, 0x7610, R213 ;  /* 0x00007610ffd57816 */ /* 0x002fc400000000d5 */
[----:B------:R-:W-:-:S04]  /*8a10*/  SGXT R178, R178, 0x1 ;  /* 0x00000001b2b2781a */ /* 0x000fc80000000200 */
[----:B------:R-:W-:Y:S02]  /*8a20*/  LOP3.LUT R177, R177, 0x90, R178, 0x78, !PT ;  /* 0x00000090b1b17812 */ /* 0x000fe400078e78b2 */
[----:B------:R-:W-:-:S04]  /*8a30*/  SHF.R.S32.HI R178, RZ, 0x6, R3 ;  /* 0x00000006ffb27819 */ /* 0x000fc80000011403 */
[----:B------:R-:W-:Y:S01]  /*8a40*/  SGXT R178, R178, 0x1 ;  /* 0x00000001b2b2781a */ /* 0x000fe20000000200 */
[----:B------:R-:W-:Y:S04]  /*8a50*/  STS.U16 [R186+UR12+0xb80], R214 ;  /* 0x000b80d6ba007988 */ /* 0x000fe8000800040c */
[----:B------:R-:W-:Y:S04]  /*8a60*/  STS.U16 [R186+UR12+0xf80], R215 ;  /* 0x000f80d7ba007988 */ /* 0x000fe8000800040c */
[----:B------:R-:W-:Y:S04]  /*8a70*/  STS.U16 [R186+UR12+0x1380], R210 ;  /* 0x001380d2ba007988 */ /* 0x000fe8000800040c */
[----:B------:R-:W-:Y:S04]  /*8a80*/  STS.U16 [R186+UR12+0x1780], R206 ;  /* 0x001780ceba007988 */ /* 0x000fe8000800040c */
[----:B------:R-:W-:Y:S04]  /*8a90*/  STS.U16 [R186+UR12+0x1f80], R211 ;  /* 0x001f80d3ba007988 */ /* 0x000fe8000800040c */
[----:B------:R0:W-:Y:S01]  /*8aa0*/  STS.U16 [R177+UR12+0x7000], R18 ;  /* 0x00700012b1007988 */ /* 0x0001e2000800040c */
[----:B--2---:R-:W-:-:S05]  /*8ab0*/  IMAD.X R183, R239, 0x1, R252, P1 ;  /* 0x00000001efb77824 */ /* 0x004fca00008e06fc */
[----:B------:R3:W2:Y:S02]  /*8ac0*/  @!P0 LDG.E.U16 R204, desc[UR14][R182.64] ;  /* 0x0000000eb6cc8981 */ /* 0x0006a4000c1e1500 */
[----:B---3--:R-:W-:-:S05]  /*8ad0*/  IADD3 R182, P1, R230, R251, RZ ;  /* 0x000000fbe6b67210 */ /* 0x008fca0007f3e0ff */
[----:B------:R-:W-:-:S05]  /*8ae0*/  IMAD.X R183, R231, 0x1, R252, P1 ;  /* 0x00000001e7b77824 */ /* 0x000fca00008e06fc */
[----:B------:R1:W3:Y:S02]  /*8af0*/  @!P0 LDG.E.U16 R205, desc[UR14][R182.64] ;  /* 0x0000000eb6cd8981 */ /* 0x0002e4000c1e1500 */
[----:B-1----:R-:W-:-:S05]  /*8b00*/  IADD3 R182, P1, R244, R251, RZ ;  /* 0x000000fbf4b67210 */ /* 0x002fca0007f3e0ff */
[----:B------:R-:W-:-:S05]  /*8b10*/  IMAD.X R183, R245, 0x1, R252, P1 ;  /* 0x00000001f5b77824 */ /* 0x000fca00008e06fc */
[----:B------:R1:W4:Y:S02]  /*8b20*/  @!P0 LDG.E.U16 R190, desc[UR14][R182.64] ;  /* 0x0000000eb6be8981 */ /* 0x000324000c1e1500 */
        /* <DEDUP_REMOVED lines=18> */
[----:B-1----:R-:W-:-:S05]  /*8c50*/  IMAD.SHL.U32 R182, R3, 0x2, RZ ;  /* 0x0000000203b67824 */ /* 0x002fca00078e00ff */
[----:B------:R-:W-:Y:S01]  /*8c60*/  LOP3.LUT R182, R182, 0x7e, RZ, 0xc0, !PT ;  /* 0x0000007eb6b67812 */ /* 0x000fe200078ec0ff */
[----:B------:R-:W-:Y:S01]  /*8c70*/  STS.U16 [R177+UR12+0x7400], R152 ;  /* 0x00740098b1007988 */ /* 0x000fe2000800040c */
[----:B0-----:R-:W-:Y:S02]  /*8c80*/  LOP3.LUT R18, R177, 0x20, RZ, 0x3c, !PT ;  /* 0x00000020b1127812 */ /* 0x001fe400078e3cff */
[----:B------:R-:W-:Y:S01]  /*8c90*/  LOP3.LUT R178, R182, 0x90, R178, 0x78, !PT ;  /* 0x00000090b6b27812 */ /* 0x000fe200078e78b2 */
[----:B------:R-:W-:Y:S04]  /*8ca0*/  STS.U16 [R177+UR12+0x7800], R176 ;  /* 0x007800b0b1007988 */ /* 0x000fe8000800040c */
[----:B------:R-:W-:Y:S01]  /*8cb0*/  STS.U16 [R177+UR12+0x7c00], R175 ;  /* 0x007c00afb1007988 */ /* 0x000fe2000800040c */
[----:B------:R-:W-:-:S03]  /*8cc0*/  LOP3.LUT R178, R178, 0x60, RZ, 0x3c, !PT ;  /* 0x00000060b2b27812 */ /* 0x000fc600078e3cff */
[----:B------:R-:W-:Y:S04]  /*8cd0*/  STS.U16 [R177+UR12+0x4000], R174 ;  /* 0x004000aeb1007988 */ /* 0x000fe8000800040c */
        /* <DEDUP_REMOVED lines=10> */
[----:B------:R0:W-:Y:S04]  /*8d80*/  STS.U16 [R177+UR12+0x6c00], R163 ;  /* 0x006c00a3b1007988 */ /* 0x0001e8000800040c */
[----:B------:R-:W-:Y:S01]  /*8d90*/  STS.U16 [R18+UR12+0x7100], R23 ;  /* 0x0071001712007988 */ /* 0x000fe2000800040c */
[----:B0-----:R-:W-:-:S03]  /*8da0*/  LOP3.LUT R177, R177, 0x40, RZ, 0x3c, !PT ;  /* 0x00000040b1b17812 */ /* 0x001fc600078e3cff */
        /* <DEDUP_REMOVED lines=15> */
[----:B------:R-:W-:Y:S04]  /*8ea0*/  STL.64 [R1+0x1e8], R250 ;  /* 0x0001e8fa01007387 */ /* 0x000fe80000100a00 */
        /* <DEDUP_REMOVED lines=17> */
[----:B------:R-:W4:Y:S04]  /*8fc0*/  LDL.LU R214, [R1+0x30] ;  /* 0x0000300001d67983 */ /* 0x000f280000300800 */
[----:B------:R1:W-:Y:S01]  /*8fd0*/  STS.U16 [R178+UR12+0x7f00], R14 ;  /* 0x007f000eb2007988 */ /* 0x0003e2000800040c */
[----:B0-----:R-:W-:-:S03]  /*8fe0*/  IMAD.MOV.U32 R15, RZ, RZ, R9 ;  /* 0x000000ffff0f7224 */ /* 0x001fc600078e0009 */
[----:B------:R-:W4:Y:S01]  /*8ff0*/  LDL.LU R216, [R1+0x34] ;  /* 0x0000340001d87983 */ /* 0x000f220000300800 */
[----:B------:R-:W-:-:S03]  /*9000*/  IMAD.MOV.U32 R19, RZ, RZ, R11 ;  /* 0x000000ffff137224 */ /* 0x000fc600078e000b */
[----:B------:R0:W-:Y:S01]  /*9010*/  STS.U16 [R178+UR12+0x7300], R17 ;  /* 0x00730011b2007988 */ /* 0x0001e2000800040c */
[----:B-1----:R-:W-:-:S03]  /*9020*/  IMAD.MOV.U32 R14, RZ, RZ, R217 ;  /* 0x000000ffff0e7224 */ /* 0x002fc600078e00d9 */
[----:B------:R-:W4:Y:S01]  /*9030*/  LDL.LU R9, [R1+0x2d4] ;  /* 0x0002d40001097983 */ /* 0x000f220000300800 */
[----:B------:R-:W-:-:S03]  /*9040*/  IMAD.MOV.U32 R18, RZ, RZ, R220 ;  /* 0x000000ffff127224 */ /* 0x000fc600078e00dc */
[----:B------:R1:W-:Y:S01]  /*9050*/  STS.U16 [R178+UR12+0x7700], R16 ;  /* 0x00770010b2007988 */ /* 0x0003e2000800040c */
[----:B0-----:R-:W-:-:S03]  /*9060*/  IMAD.MOV.U32 R17, RZ, RZ, R10 ;  /* 0x000000ffff117224 */ /* 0x001fc600078e000a */
[----:B------:R-:W4:Y:S04]  /*9070*/  LDL.LU R217, [R1+0x2d0] ;  /* 0x0002d00001d97983 */ /* 0x000f280000300800 */
[----:B------:R-:W4:Y:S01]  /*9080*/  LDL.LU R10, [R1+0x2cc] ;  /* 0x0002cc00010a7983 */ /* 0x000f220000300800 */
[----:B-1----:R-:W-:-:S03]  /*9090*/  IMAD.MOV.U32 R16, RZ, RZ, R218 ;  /* 0x000000ffff107224 */ /* 0x002fc600078e00da */
[----:B------:R-:W4:Y:S04]  /*90a0*/  LDL.LU R218, [R1+0x2c8] ;  /* 0x0002c80001da7983 */ /* 0x000f280000300800 */
[----:B------:R-:W4:Y:S04]  /*90b0*/  LDL.LU R11, [R1+0x2c4] ;  /* 0x0002c400010b7983 */ /* 0x000f280000300800 */
[----:B------:R-:W4:Y:S04]  /*90c0*/  LDL.LU R220, [R1+0x2c0] ;  /* 0x0002c00001dc7983 */ /* 0x000f280000300800 */
[----:B------:R-:W2:Y:S04]  /*90d0*/  LDL.LU R166, [R1+0x54] ;  /* 0x0000540001a67983 */ /* 0x000ea80000300800 */
[----:B------:R-:W4:Y:S04]  /*90e0*/  LDL.LU R152, [R1+0x4] ;  /* 0x0000040001987983 */ /* 0x000f280000300800 */
[----:B------:R-:W3:Y:S04]  /*90f0*/  LDL.LU R167, [R1+0x60] ;  /* 0x0000600001a77983 */ /* 0x000ee80000300800 */
[----:B------:R-:W4:Y:S04]  /*9100*/  LDL.LU R168, [R1+0x11c] ;  /* 0x00011c0001a87983 */ /* 0x000f280000300800 */
[----:B------:R-:W2:Y:S04]  /*9110*/  LDL.LU R169, [R1+0x64] ;  /* 0x0000640001a97983 */ /* 0x000ea80000300800 */
[----:B------:R-:W4:Y:S04]  /*9120*/  LDL.LU R170, [R1+0x120] ;  /* 0x0001200001aa7983 */ /* 0x000f280000300800 */
[----:B------:R-:W2:Y:S01]  /*9130*/  LDL.LU R171, [R1+0x70] ;  /* 0x0000700001ab7983 */ /* 0x000ea20000300800 */
[----:B------:R-:W-:-:S03]  /*9140*/  IMAD.U32 R2, RZ, RZ, UR12 ;  /* 0x0000000cff027e24 */ /* 0x000fc6000f8e00ff */
[----:B------:R-:W4:Y:S01]  /*9150*/  LDL.LU R172, [R1+0x12c] ;  /* 0x00012c0001ac7983 */ /* 0x000f220000300800 */
[----:B------:R-:W-:-:S03]  /*9160*/  IMAD.MOV.U32 R21, RZ, RZ, R12 ;  /* 0x000000ffff157224 */ /* 0x000fc600078e000c */
[----:B------:R-:W4:Y:S01]  /*9170*/  LDL.LU R173, [R1+0x74] ;  /* 0x0000740001ad7983 */ /* 0x000f220000300800 */
[----:B------:R-:W-:Y:S01]  /*9180*/  IMAD.MOV.U32 R20, RZ, RZ, R222 ;  /* 0x000000ffff147224 */ /* 0x000fe200078e00de */
[----:B------:R-:W-:Y:S02]  /*9190*/  SHF.R.U32.HI R2, RZ, 0x4, R2 ;  /* 0x00000004ff027819 */ /* 0x000fe40000011602 */
[----:B------:R-:W4:Y:S04]  /*91a0*/  LDL.LU R174, [R1+0x130] ;  /* 0x0001300001ae7983 */ /* 0x000f280000300800 */
[----:B------:R-:W4:Y:S04]  /*91b0*/  LDL.LU R12, [R1+0x2bc] ;  /* 0x0002bc00010c7983 */ /* 0x000f280000300800 */
[----:B------:R-:W4:Y:S01]  /*91c0*/  LDL.LU R222, [R1+0x2b8] ;  /* 0x0002b80001de7983 */ /* 0x000f220000300800 */
[----:B------:R-:W-:-:S03]  /*91d0*/  SGXT.U32 R2, R2, 0xe ;  /* 0x0000000e0202781a */ /* 0x000fc60000000000 */
[----:B------:R-:W4:Y:S04]  /*91e0*/  LDL.LU R175, [R1+0x80] ;  /* 0x0000800001af7983 */ /* 0x000f280000300800 */
[----:B------:R-:W4:Y:S04]  /*91f0*/  LDL.LU R176, [R1+0x13c] ;  /* 0x00013c0001b07983 */ /* 0x000f280000300800 */
[----:B------:R-:W4:Y:S01]  /*9200*/  LDL.LU R182, [R1+0x84] ;  /* 0x0000840001b67983 */ /* 0x000f220000300800 */
[----:B------:R-:W-:-:S03]  /*9210*/  IMAD.MOV.U32 R22, RZ, RZ, R4 ;  /* 0x000000ffff167224 */ /* 0x000fc600078e0004 */
[----:B------:R-:W4:Y:S01]  /*9220*/  LDL.LU R186, [R1+0x140] ;  /* 0x0001400001ba7983 */ /* 0x000f220000300800 */
[----:B------:R-:W-:-:S03]  /*9230*/  IMAD.MOV.U32 R23, RZ, RZ, R13 ;  /* 0x000000ffff177224 */ /* 0x000fc600078e000d */
[----:B------:R-:W4:Y:S01]  /*9240*/  LDL.LU R183, [R1+0x8c] ;  /* 0x00008c0001b77983 */ /* 0x000f220000300800 */
[----:B------:R-:W-:-:S03]  /*9250*/  R2UR UR8, R2 ;  /* 0x00000000020872ca */ /* 0x000fc600000e0000 */
[----:B------:R-:W4:Y:S04]  /*9260*/  LDL.LU R250, [R1+0x94] ;  /* 0x0000940001fa7983 */ /* 0x000f280000300800 */
[----:B------:R-:W4:Y:S04]  /*9270*/  LDL.LU R251, [R1+0x150] ;  /* 0x0001500001fb7983 */ /* 0x000f280000300800 */
[----:B------:R-:W-:Y:S01]  /*9280*/  STL.64 [R1+0x218], R20 ;  /* 0x0002181401007387 */ /* 0x000fe20000100a00 */
[----:B------:R-:W-:-:S03]  /*9290*/  IMAD.MOV.U32 R155, RZ, RZ, R232 ;  /* 0x000000ffff9b7224 */ /* 0x000fc600078e00e8 */
[----:B------:R-:W4:Y:S01]  /*92a0*/  LDL.LU R13, [R1+0x2b4] ;  /* 0x0002b400010d7983 */ /* 0x000f220000300800 */
[----:B------:R-:W-:-:S03]  /*92b0*/  IMAD.MOV.U32 R154, RZ, RZ, R234 ;  /* 0x000000ffff9a7224 */ /* 0x000fc600078e00ea */
[----:B------:R-:W4:Y:S01]  /*92c0*/  LDL.LU R2, [R1+0x15c] ;  /* 0x00015c0001027983 */ /* 0x000f220000300800 */
[----:B------:R-:W-:-:S03]  /*92d0*/  IMAD.MOV.U32 R157, RZ, RZ, R226 ;  /* 0x000000ffff9d7224 */ /* 0x000fc600078e00e2 */
[----:B------:R-:W4:Y:S01]  /*92e0*/  LDL.LU R3, [R1+0x160] ;  /* 0x0001600001037983 */ /* 0x000f220000300800 */
[----:B------:R-:W-:-:S03]  /*92f0*/  IMAD.MOV.U32 R156, RZ, RZ, R235 ;  /* 0x000000ffff9c7224 */ /* 0x000fc600078e00eb */
        /* <DEDUP_REMOVED lines=8> */
[----:B------:R-:W4:Y:S04]  /*9380*/  LDL.LU R235, [R1+0x2a4] ;  /* 0x0002a40001eb7983 */ /* 0x000f280000300800 */
[----:B------:R-:W4:Y:S04]  /*9390*/  LDL.LU R229, [R1+0x2a0] ;  /* 0x0002a00001e57983 */ /* 0x000f280000300800 */
[----:B------:R-:W4:Y:S04]  /*93a0*/  LDL.LU R228, [R1+0x29c] ;  /* 0x00029c0001e47983 */ /* 0x000f280000300800 */
[----:B------:R-:W4:Y:S04]  /*93b0*/  LDL.LU R248, [R1+0x298] ;  /* 0x0002980001f87983 */ /* 0x000f280000300800 */
[----:B------:R-:W4:Y:S01]  /*93c0*/  LDL.LU R0, [R1+0x294] ;  /* 0x0002940001007983 */ /* 0x000f220000300800 */
[----:B---3--:R-:W-:-:S02]  /*93d0*/  IMAD.MOV.U32 R159, RZ, RZ, R167 ;  /* 0x000000ffff9f7224 */ /* 0x008fc400078e00a7 */
[----:B--2---:R-:W-:Y:S02]  /*93e0*/  IMAD.MOV.U32 R167, RZ, RZ, R171 ;  /* 0x000000ffffa77224 */ /* 0x004fe400078e00ab */
[----:B------:R-:W-:Y:S02]  /*93f0*/  IMAD.MOV.U32 R171, RZ, RZ, R236 ;  /* 0x000000ffffab7224 */ /* 0x000fe400078e00ec */
[----:B------:R-:W2:Y:S01]  /*9400*/  LDL.LU R236, [R1+0x290] ;  /* 0x0002900001ec7983 */ /* 0x000ea20000300800 */
[----:B----4-:R-:W-:Y:S02]  /*9410*/  IMAD.MOV.U32 R160, RZ, RZ, R170 ;  /* 0x000000ffffa07224 */ /* 0x010fe400078e00aa */
[----:B------:R-:W-:Y:S02]  /*9420*/  IMAD.MOV.U32 R161, RZ, RZ, R169 ;  /* 0x000000ffffa17224 */ /* 0x000fe400078e00a9 */
[----:B------:R-:W-:Y:S02]  /*9430*/  IMAD.MOV.U32 R153, RZ, RZ, R166 ;  /* 0x000000ffff997224 */ /* 0x000fe400078e00a6 */
[----:B------:R-:W-:-:S02]  /*9440*/  IMAD.MOV.U32 R169, RZ, RZ, R173 ;  /* 0x000000ffffa97224 */ /* 0x000fc400078e00ad */
[----:B------:R-:W-:Y:S02]  /*9450*/  IMAD.MOV.U32 R170, RZ, RZ, R237 ;  /* 0x000000ffffaa7224 */ /* 0x000fe400078e00ed */
[----:B------:R-:W-:Y:S01]  /*9460*/  IMAD.MOV.U32 R166, RZ, RZ, R172 ;  /* 0x000000ffffa67224 */ /* 0x000fe200078e00ac */
[----:B------:R-:W3:Y:S01]  /*9470*/  LDL.LU R237, [R1+0x28c] ;  /* 0x00028c0001ed7983 */ /* 0x000ee20000300800 */
[----:B------:R-:W-:-:S03]  /*9480*/  IMAD.MOV.U32 R173, RZ, RZ, R233 ;  /* 0x000000ffffad7224 */ /* 0x000fc600078e00e9 */
[----:B------:R-:W4:Y:S01]  /*9490*/  LDL.LU R233, [R1+0x288] ;  /* 0x0002880001e97983 */ /* 0x000f220000300800 */
[----:B------:R-:W-:-:S03]  /*94a0*/  IMAD.MOV.U32 R179, RZ, RZ, R241 ;  /* 0x000000ffffb37224 */ /* 0x000fc600078e00f1 */
[----:B------:R-:W-:Y:S04]  /*94b0*/  STS.U16 [R178+UR12+0x4700], R194 ;  /* 0x004700c2b2007988 */ /* 0x000fe8000800040c */
[----:B------:R-:W-:Y:S04]  /*94c0*/  STS.U16 [R178+UR12+0x4300], R193 ;  /* 0x004300c1b2007988 */ /* 0x000fe8000800040c */
[----:B------:R-:W-:Y:S04]  /*94d0*/  STS.U16 [R178+UR12+0x4b00], R192 ;  /* 0x004b00c0b2007988 */ /* 0x000fe8000800040c */
[----:B------:R-:W-:Y:S04]  /*94e0*/  STS.U16 [R178+UR12+0x4f00], R204 ;  /* 0x004f00ccb2007988 */ /* 0x000fe8000800040c */
[----:B------:R-:W-:Y:S01]  /*94f0*/  STS.U16 [R178+UR12+0x5300], R205 ;  /* 0x005300cdb2007988 */ /* 0x000fe2000800040c */
[----:B------:R-:W-:-:S03]  /*9500*/  IMAD.MOV.U32 R181, RZ, RZ, R183 ;  /* 0x000000ffffb57224 */ /* 0x000fc600078e00b7 */
[----:B------:R-:W-:Y:S04]  /*9510*/  STS.U16 [R178+UR12+0x5700], R190 ;  /* 0x005700beb2007988 */ /* 0x000fe8000800040c */
[----:B------:R-:W-:Y:S04]  /*9520*/  STS.U16 [R178+UR12+0x5b00], R189 ;  /* 0x005b00bdb2007988 */ /* 0x000fe8000800040c */
[----:B------:R-:W-:Y:S04]  /*9530*/  STS.U16 [R178+UR12+0x5f00], R207 ;  /* 0x005f00cfb2007988 */ /* 0x000fe8000800040c */
[----:B------:R-:W-:Y:S04]  /*9540*/  STS.U16 [R178+UR12+0x6300], R208 ;  /* 0x006300d0b2007988 */ /* 0x000fe8000800040c */
[----:B------:R-:W-:Y:S04]  /*9550*/  STS.U16 [R178+UR12+0x6700], R209 ;  /* 0x006700d1b2007988 */ /* 0x000fe8000800040c */
[----:B------:R-:W-:Y:S04]  /*9560*/  STS.U16 [R178+UR12+0x6b00], R212 ;  /* 0x006b00d4b2007988 */ /* 0x000fe8000800040c */
[----:B------:R0:W-:Y:S01]  /*9570*/  STS.U16 [R178+UR12+0x6f00], R213 ;  /* 0x006f00d5b2007988 */ /* 0x0001e2000800040c */
[----:B------:R-:W-:Y:S01]  /*9580*/  IMAD.MOV.U32 R172, RZ, RZ, R232 ;  /* 0x000000ffffac7224 */ /* 0x000fe200078e00e8 */
[----:B------:R1:W-:Y:S06]  /*9590*/  MEMBAR.ALL.CTA ;  /* 0x0000000000007992 */ /* 0x0003ec0000008000 */
[----:B-1----:R-:W1:Y:S04]  /*95a0*/  FENCE.VIEW.ASYNC.S ;  /* 0x00000000000073c6 */ /* 0x002e680000000000 */
[----:B------:R-:W4:Y:S01]  /*95b0*/  LDL.LU R232, [R1+0x284] ;  /* 0x0002840001e87983 */ /* 0x000f220000300800 */
[----:B0-----:R-:W-:-:S03]  /*95c0*/  IMAD.MOV.U32 R178, RZ, RZ, R240 ;  /* 0x000000ffffb27224 */ /* 0x001fc600078e00f0 */
[----:B------:R-:W4:Y:S01]  /*95d0*/  LDL.LU R203, [R1+0x170] ;  /* 0x0001700001cb7983 */ /* 0x000f220000300800 */
[----:B------:R-:W-:-:S03]  /*95e0*/  IMAD.MOV.U32 R180, RZ, RZ, R234 ;  /* 0x000000ffffb47224 */ /* 0x000fc600078e00ea */
[----:B------:R-:W4:Y:S04]  /*95f0*/  LDL.LU R241, [R1+0x280] ;  /* 0x0002800001f17983 */ /* 0x000f280000300800 */
[----:B------:R-:W4:Y:S04]  /*9600*/  LDL.LU R240, [R1+0x27c] ;  /* 0x00027c0001f07983 */ /* 0x000f280000300800 */
[----:B------:R-:W4:Y:S01]  /*9610*/  LDL.LU R234, [R1+0x278] ;  /* 0x0002780001ea7983 */ /* 0x000f220000300800 */
[----:B--2---:R-:W-:Y:S01]  /*9620*/  IMAD.MOV.U32 R183, RZ, RZ, R236 ;  /* 0x000000ffffb77224 */ /* 0x004fe200078e00ec */
[----:B-1----:R-:W-:Y:S06]  /*9630*/  BAR.SYNC.DEFER_BLOCKING 0x0 ;  /* 0x0000000000007b1d */ /* 0x002fec0000010000 */
[----:B------:R-:W2:Y:S01]  /*9640*/  LDL.LU R236, [R1+0x274] ;  /* 0x0002740001ec7983 */ /* 0x000ea20000300800 */
[----:B------:R-:W-:-:S02]  /*9650*/  IMAD.MOV.U32 R158, RZ, RZ, R168 ;  /* 0x000000ffff9e7224 */ /* 0x000fc400078e00a8 */
[----:B------:R-:W-:Y:S02]  /*9660*/  IMAD.MOV.U32 R168, RZ, RZ, R174 ;  /* 0x000000ffffa87224 */ /* 0x000fe400078e00ae */
[----:B------:R-:W-:Y:S02]  /*9670*/  IMAD.MOV.U32 R177, RZ, RZ, R182 ;  /* 0x000000ffffb17224 */ /* 0x000fe400078e00b6 */
[----:B------:R-:W-:Y:S02]  /*9680*/  IMAD.MOV.U32 R174, RZ, RZ, R176 ;  /* 0x000000ffffae7224 */ /* 0x000fe400078e00b0 */
[----:B---3--:R-:W-:Y:S02]  /*9690*/  IMAD.MOV.U32 R182, RZ, RZ, R237 ;  /* 0x000000ffffb67224 */ /* 0x008fe400078e00ed */
[----:B------:R-:W-:Y:S01]  /*96a0*/  IMAD.MOV.U32 R176, RZ, RZ, R186 ;  /* 0x000000ffffb07224 */ /* 0x000fe200078e00ba */
[----:B------:R-:W3:Y:S01]  /*96b0*/  LDL.LU R237, [R1+0x270] ;  /* 0x0002700001ed7983 */ /* 0x000ee20000300800 */
[----:B------:R-:W-:-:S02]  /*96c0*/  IMAD.MOV.U32 R187, RZ, RZ, R249 ;  /* 0x000000ffffbb7224 */ /* 0x000fc400078e00f9 */
[----:B------:R-:W-:Y:S01]  /*96d0*/  IMAD.MOV.U32 R186, RZ, RZ, R227 ;  /* 0x000000ffffba7224 */ /* 0x000fe200078e00e3 */
[----:B------:R-:W3:Y:S01]  /*96e0*/  LDL.LU R249, [R1+0x26c] ;  /* 0x00026c0001f97983 */ /* 0x000ee20000300800 */
[----:B------:R-:W-:Y:S02]  /*96f0*/  IMAD.MOV.U32 R189, RZ, RZ, R226 ;  /* 0x000000ffffbd7224 */ /* 0x000fe400078e00e2 */
[----:B------:R-:W-:Y:S01]  /*9700*/  IMAD.MOV.U32 R188, RZ, RZ, R235 ;  /* 0x000000ffffbc7224 */ /* 0x000fe200078e00eb */
[----:B------:R-:W3:Y:S04]  /*9710*/  LDL.LU R227, [R1+0x268] ;  /* 0x0002680001e37983 */ /* 0x000ee80000300800 */
[----:B------:R-:W3:Y:S04]  /*9720*/  LDL.LU R226, [R1+0x264] ;  /* 0x0002640001e27983 */ /* 0x000ee80000300800 */
[----:B------:R-:W3:Y:S01]  /*9730*/  LDL.LU R235, [R1+0x260] ;  /* 0x0002600001eb7983 */ /* 0x000ee20000300800 */
[----:B----4-:R-:W-:-:S03]  /*9740*/  IMAD.MOV.U32 R191, RZ, RZ, R234 ;  /* 0x000000ffffbf7224 */ /* 0x010fc600078e00ea */
[----:B------:R-:W4:Y:S01]  /*9750*/  LDL.LU R234, [R1+0x25c] ;  /* 0x00025c0001ea7983 */ /* 0x000f220000300800 */
[----:B--2---:R-:W-:-:S03]  /*9760*/  IMAD.MOV.U32 R193, RZ, RZ, R236 ;  /* 0x000000ffffc17224 */ /* 0x004fc600078e00ec */
[----:B------:R-:W2:Y:S01]  /*9770*/  LDL.LU R236, [R1+0x258] ;  /* 0x0002580001ec7983 */ /* 0x000ea20000300800 */
[----:B------:R-:W-:Y:S02]  /*9780*/  IMAD.MOV.U32 R207, RZ, RZ, R214 ;  /* 0x000000ffffcf7224 */ /* 0x000fe400078e00d6 */
[----:B------:R-:W-:Y:S02]  /*9790*/  IMAD.MOV.U32 R214, RZ, RZ, R9 ;  /* 0x000000ffffd67224 */ /* 0x000fe400078e0009 */
[----:B------:R-:W-:Y:S01]  /*97a0*/  IMAD.MOV.U32 R212, RZ, RZ, R8 ;  /* 0x000000ffffd47224 */ /* 0x000fe200078e0008 */
[----:B------:R-:W4:Y:S01]  /*97b0*/  LDL.LU R9, [R1+0xec] ;  /* 0x0000ec0001097983 */ /* 0x000f220000300800 */
[----:B------:R-:W-:Y:S02]  /*97c0*/  IMAD.MOV.U32 R190, RZ, RZ, R2 ;  /* 0x000000ffffbe7224 */ /* 0x000fe400078e0002 */
[----:B------:R-:W-:Y:S01]  /*97d0*/  IMAD.MOV.U32 R192, RZ, RZ, R3 ;  /* 0x000000ffffc07224 */ /* 0x000fe200078e0003 */
[----:B------:R-:W4:Y:S01]  /*97e0*/  LDL.LU R8, [R1+0x1a8] ;  /* 0x0001a80001087983 */ /* 0x000f220000300800 */
[----:B------:R-:W-:-:S03]  /*97f0*/  IMAD.MOV.U32 R185, RZ, RZ, R250 ;  /* 0x000000ffffb97224 */ /* 0x000fc600078e00fa */
[----:B------:R-:W4:Y:S01]  /*9800*/  LDL.LU R2, [R1+0xf0] ;  /* 0x0000f00001027983 */ /* 0x000f220000300800 */
[----:B------:R-:W-:-:S03]  /*9810*/  IMAD.MOV.U32 R184, RZ, RZ, R251 ;  /* 0x000000ffffb87224 */ /* 0x000fc600078e00fb */
[----:B------:R-:W4:Y:S01]  /*9820*/  LDL.LU R3, [R1+0x1ac] ;  /* 0x0001ac0001037983 */ /* 0x000f220000300800 */
[----:B------:R-:W-:-:S03]  /*9830*/  IMAD.MOV.U32 R206, RZ, RZ, R5 ;  /* 0x000000ffffce7224 */ /* 0x000fc600078e0005 */
[----:B------:R-:W4:Y:S04]  /*9840*/  LDL.LU R250, [R1+0xf8] ;  /* 0x0000f80001fa7983 */ /* 0x000f280000300800 */
[----:B------:R-:W4:Y:S01]  /*9850*/  LDL.LU R251, [R1+0x1b4] ;  /* 0x0001b40001fb7983 */ /* 0x000f220000300800 */
[----:B------:R-:W-:-:S03]  /*9860*/  IMAD.MOV.U32 R210, RZ, RZ, R7 ;  /* 0x000000ffffd27224 */ /* 0x000fc600078e0007 */
[----:B------:R-:W4:Y:S01]  /*9870*/  LDL.LU R22, [R1+0xfc] ;  /* 0x0000fc0001167983 */ /* 0x000f220000300800 */
[----:B------:R-:W-:-:S03]  /*9880*/  IMAD.MOV.U32 R215, RZ, RZ, R219 ;  /* 0x000000ffffd77224 */ /* 0x000fc600078e00db */
[----:B------:R-:W4:Y:S01]  /*9890*/  LDL.LU R23, [R1+0x1b8] ;  /* 0x0001b80001177983 */ /* 0x000f220000300800 */
[----:B------:R-:W-:-:S03]  /*98a0*/  IMAD.MOV.U32 R208, RZ, RZ, R6 ;  /* 0x000000ffffd07224 */ /* 0x000fc600078e0006 */
[----:B------:R-:W4:Y:S01]  /*98b0*/  LDL.LU R5, [R1+0x100] ;  /* 0x0001000001057983 */ /* 0x000f220000300800 */
[----:B------:R-:W-:-:S03]  /*98c0*/  IMAD.MOV.U32 R219, RZ, RZ, R218 ;  /* 0x000000ffffdb7224 */ /* 0x000fc600078e00da */
        /* <DEDUP_REMOVED lines=14> */
[----:B---3--:R-:W-:-:S03]  /*99b0*/  IMAD.MOV.U32 R199, RZ, RZ, R237 ;  /* 0x000000ffffc77224 */ /* 0x008fc600078e00ed */
[----:B------:R-:W3:Y:S01]  /*99c0*/  LDL.LU R243, [R1+0x254] ;  /* 0x0002540001f37983 */ /* 0x000ee20000300800 */
[----:B------:R-:W-:-:S03]  /*99d0*/  IMAD.MOV.U32 R200, RZ, RZ, R203 ;  /* 0x000000ffffc87224 */ /* 0x000fc600078e00cb */
[----:B------:R-:W3:Y:S01]  /*99e0*/  LDL.LU R242, [R1+0x250] ;  /* 0x0002500001f27983 */ /* 0x000ee20000300800 */
[----:B------:R-:W-:-:S03]  /*99f0*/  IMAD.MOV.U32 R203, RZ, RZ, R245 ;  /* 0x000000ffffcb7224 */ /* 0x000fc600078e00f5 */
[----:B------:R-:W3:Y:S01]  /*9a00*/  LDL.LU R229, [R1+0x24c] ;  /* 0x00024c0001e57983 */ /* 0x000ee20000300800 */
[----:B------:R-:W-:-:S03]  /*9a10*/  IMAD.MOV.U32 R202, RZ, RZ, R244 ;  /* 0x000000ffffca7224 */ /* 0x000fc600078e00f4 */
[----:B------:R-:W3:Y:S01]  /*9a20*/  LDL.LU R228, [R1+0x248] ;  /* 0x0002480001e47983 */ /* 0x000ee20000300800 */
[----:B------:R-:W-:-:S03]  /*9a30*/  IMAD.MOV.U32 R205, RZ, RZ, R248 ;  /* 0x000000ffffcd7224 */ /* 0x000fc600078e00f8 */
[----:B------:R-:W3:Y:S01]  /*9a40*/  LDL.LU R237, [R1+0x244] ;  /* 0x0002440001ed7983 */ /* 0x000ee20000300800 */
[----:B------:R-:W-:Y:S02]  /*9a50*/  IMAD.MOV.U32 R204, RZ, RZ, R0 ;  /* 0x000000ffffcc7224 */ /* 0x000fe400078e0000 */
[----:B--2---:R-:W-:Y:S02]  /*9a60*/  IMAD.MOV.U32 R201, RZ, RZ, R236 ;  /* 0x000000ffffc97224 */ /* 0x004fe400078e00ec */
[----:B------:R-:W2:Y:S04]  /*9a70*/  LDL.LU R236, [R1+0x240] ;  /* 0x0002400001ec7983 */ /* 0x000ea80000300800 */
[----:B------:R-:W2:Y:S04]  /*9a80*/  LDL.LU R245, [R1+0x23c] ;  /* 0x00023c0001f57983 */ /* 0x000ea80000300800 */
[----:B------:R-:W2:Y:S04]  /*9a90*/  LDL.LU R244, [R1+0x238] ;  /* 0x0002380001f47983 */ /* 0x000ea80000300800 */
[----:B------:R-:W3:Y:S04]  /*9aa0*/  LDL.LU R248, [R1+0x234] ;  /* 0x0002340001f87983 */ /* 0x000ee80000300800 */
[----:B------:R-:W2:Y:S01]  /*9ab0*/  LDL.LU R0, [R1+0x230] ;  /* 0x0002300001007983 */ /* 0x000ea20000300800 */
[----:B------:R-:W-:-:S02]  /*9ac0*/  IMAD.MOV.U32 R213, RZ, RZ, R221 ;  /* 0x000000ffffd57224 */ /* 0x000fc400078e00dd */
[----:B------:R-:W-:Y:S02]  /*9ad0*/  IMAD.MOV.U32 R211, RZ, RZ, R223 ;  /* 0x000000ffffd37224 */ /* 0x000fe400078e00df */
[----:B------:R-:W-:Y:S02]  /*9ae0*/  IMAD.MOV.U32 R221, RZ, RZ, R220 ;  /* 0x000000ffffdd7224 */ /* 0x000fe400078e00dc */
[----:B------:R-:W-:Y:S02]  /*9af0*/  IMAD.MOV.U32 R220, RZ, RZ, R12 ;  /* 0x000000ffffdc7224 */ /* 0x000fe400078e000c */
[----:B------:R-:W-:Y:S02]  /*9b00*/  IMAD.MOV.U32 R223, RZ, RZ, R222 ;  /* 0x000000ffffdf7224 */ /* 0x000fe400078e00de */
[----:B------:R-:W-:Y:S02]  /*9b10*/  IMAD.MOV.U32 R222, RZ, RZ, R13 ;  /* 0x000000ffffde7224 */ /* 0x000fe400078e000d */
[----:B----4-:R-:W-:-:S02]  /*9b20*/  IMAD.MOV.U32 R12, RZ, RZ, R3 ;  /* 0x000000ffff0c7224 */ /* 0x010fc400078e0003 */
[----:B------:R-:W-:Y:S02]  /*9b30*/  IMAD.MOV.U32 R13, RZ, RZ, R2 ;  /* 0x000000ffff0d7224 */ /* 0x000fe400078e0002 */
[----:B------:R-:W-:Y:S02]  /*9b40*/  IMAD.MOV.U32 R198, RZ, RZ, R249 ;  /* 0x000000ffffc67224 */ /* 0x000fe400078e00f9 */
[----:B------:R-:W0:Y:S01]  /*9b50*/  LDC R249, c[0x0][0x23c] ;  /* 0x00008f00fff97b82 */ /* 0x000e220000000800 */
[----:B---3--:R-:W-:Y:S02]  /*9b60*/  IMAD.MOV.U32 R3, RZ, RZ, R248 ;  /* 0x000000ffff037224 */ /* 0x008fe400078e00f8 */
[----:B------:R-:W3:Y:S01]  /*9b70*/  LDL.LU R248, [R1+0x22c] ;  /* 0x00022c0001f87983 */ /* 0x000ee20000300800 */
[----:B--2---:R-:W-:-:S03]  /*9b80*/  IMAD.MOV.U32 R2, RZ, RZ, R0 ;  /* 0x000000ffff027224 */ /* 0x004fc600078e0000 */
[----:B------:R-:W2:Y:S01]  /*9b90*/  LDL.LU R0, [R1+0x228] ;  /* 0x0002280001007983 */ /* 0x000ea20000300800 */
[----:B------:R-:W-:-:S04]  /*9ba0*/  LOP3.LUT R21, R21, R20, RZ, 0x3c, !PT ;  /* 0x0000001415157212 */ /* 0x000fc800078e3cff */
[----:B------:R-:W-:Y:S01]  /*9bb0*/  LOP3.LUT R20, R21, R20, RZ, 0x3c, !PT ;  /* 0x0000001415147212 */ /* 0x000fe200078e3cff */
[----:B0-----:R-:W-:-:S03]  /*9bc0*/  IMAD.SHL.U32 R249, R249, 0x40, RZ ;  /* 0x00000040f9f97824 */ /* 0x001fc600078e00ff */
[----:B------:R-:W-:Y:S01]  /*9bd0*/  LOP3.LUT R21, R21, R20, RZ, 0x3c, !PT ;  /* 0x0000001415157212 */ /* 0x000fe200078e3cff */
[----:B------:R0:W-:Y:S01]  /*9be0*/  STL.64 [R1+0x38], R2 ;  /* 0x0000380201007387 */ /* 0x0001e20000100a00 */
[----:B------:R-:W-:Y:S01]  /*9bf0*/  LOP3.LUT R251, R251, R250, RZ, 0x3c, !PT ;  /* 0x000000fafbfb7212 */ /* 0x000fe200078e3cff */
[----:B------:R-:W-:Y:S01]  /*9c00*/  IMAD.WIDE R224, R249, 0x2, R224 ;  /* 0x00000002f9e07825 */ /* 0x000fe200078e02e0 */
[----:B------:R-:W-:Y:S02]  /*9c10*/  LOP3.LUT R23, R23, R22, RZ, 0x3c, !PT ;  /* 0x0000001617177212 */ /* 0x000fe400078e3cff */
[----:B------:R-:W-:Y:S01]  /*9c20*/  LOP3.LUT R250, R251, R250, RZ, 0x3c, !PT ;  /* 0x000000fafbfa7212 */ /* 0x000fe200078e3cff */
[C---:B------:R-:W-:Y:S01]  /*9c30*/  IMAD.WIDE R14, R249.reuse, 0x2, R14 ;  /* 0x00000002f90e7825 */ /* 0x040fe200078e020e */
[----:B0-----:R-:W4:Y:S04]  /*9c40*/  LDL.LU.64 R2, [R1+0x220] ;  /* 0x0002200001027983 */ /* 0x001f280000300a00 */
[----:B------:R3:W-:Y:S01]  /*9c50*/  STL.64 [R1+0x70], R20 ;  /* 0x0000701401007387 */ /* 0x0007e20000100a00 */
[----:B------:R-:W-:Y:S01]  /*9c60*/  IMAD.WIDE R16, R249, 0x2, R16 ;  /* 0x00000002f9107825 */ /* 0x000fe200078e0210 */
[----:B------:R-:W-:-:S02]  /*9c70*/  LOP3.LUT R251, R251, R250, RZ, 0x3c, !PT ;  /* 0x000000fafbfb7212 */ /* 0x000fc400078e3cff */
[----:B------:R0:W-:Y:S01]  /*9c80*/  STL.64 [R1+0x20], R224 ;  /* 0x000020e001007387 */ /* 0x0001e20000100a00 */
[----:B------:R-:W-:-:S04]  /*9c90*/  LOP3.LUT R22, R23, R22, RZ, 0x3c, !PT ;  /* 0x0000001617167212 */ /* 0x000fc800078e3cff */
[----:B------:R-:W-:Y:S01]  /*9ca0*/  LOP3.LUT R23, R23, R22, RZ, 0x3c, !PT ;  /* 0x0000001617177212 */ /* 0x000fe200078e3cff */
[----:B---3--:R-:W-:Y:S02]  /*9cb0*/  IMAD.MOV.U32 R21, RZ, RZ, R248 ;  /* 0x000000ffff157224 */ /* 0x008fe400078e00f8 */
[----:B--2---:R-:W-:Y:S02]  /*9cc0*/  IMAD.MOV.U32 R20, RZ, RZ, R0 ;  /* 0x000000ffff147224 */ /* 0x004fe400078e0000 */
[----:B0-----:R-:W-:Y:S02]  /*9cd0*/  IMAD.MOV.U32 R225, RZ, RZ, R21 ;  /* 0x000000ffffe17224 */ /* 0x001fe400078e0015 */
[----:B------:R-:W-:Y:S02]  /*9ce0*/  IMAD.MOV.U32 R224, RZ, RZ, R20 ;  /* 0x000000ffffe07224 */ /* 0x000fe400078e0014 */
[----:B------:R-:W2:Y:S04]  /*9cf0*/  LDL.LU.64 R20, [R1+0x218] ;  /* 0x0002180001147983 */ /* 0x000ea80000300a00 */
[----:B------:R0:W-:Y:S04]  /*9d00*/  STL.64 [R1+0x18], R14 ;  /* 0x0000180e01007387 */ /* 0x0001e80000100a00 */
[----:B0-----:R-:W3:Y:S04]  /*9d10*/  LDL.LU.64 R14, [R1+0x38] ;  /* 0x00003800010e7983 */ /* 0x001ee80000300a00 */
[----:B------:R0:W-:Y:S02]  /*9d20*/  STL.64 [R1+0x10], R16 ;  /* 0x0000101001007387 */ /* 0x0001e40000100a00 */
[----:B0-----:R-:W-:-:S02]  /*9d30*/  IMAD.MOV.U32 R16, RZ, RZ, R250 ;  /* 0x000000ffff107224 */ /* 0x001fc400078e00fa */
[----:B------:R-:W-:Y:S02]  /*9d40*/  IMAD.MOV.U32 R17, RZ, RZ, R251 ;  /* 0x000000ffff117224 */ /* 0x000fe400078e00fb */
[----:B------:R-:W-:-:S04]  /*9d50*/  IMAD.WIDE R250, R249, 0x2, R18 ;  /* 0x00000002f9fa7825 */ /* 0x000fc800078e0212 */
[----:B------:R-:W-:Y:S02]  /*9d60*/  IMAD.MOV.U32 R18, RZ, RZ, R22 ;  /* 0x000000ffff127224 */ /* 0x000fe400078e0016 */
[----:B------:R-:W-:Y:S02]  /*9d70*/  IMAD.MOV.U32 R19, RZ, RZ, R23 ;  /* 0x000000ffff137224 */ /* 0x000fe400078e0017 */
[----:B------:R-:W3:Y:S04]  /*9d80*/  LDL.LU.64 R22, [R1+0x210] ;  /* 0x0002100001167983 */ /* 0x000ee80000300a00 */
[----:B------:R0:W-:Y:S04]  /*9d90*/  STL.64 [R1+0x1f0], R250 ;  /* 0x0001f0fa01007387 */ /* 0x0001e80000100a00 */
[----:B0-----:R-:W4:Y:S04]  /*9da0*/  LDL.LU.64 R250, [R1+0x10] ;  /* 0x0000100001fa7983 */ /* 0x001f280000300a00 */
[----:B----4-:R0:W-:Y:S04]  /*9db0*/  STL.64 [R1+0x1f8], R250 ;  /* 0x0001f8fa01007387 */ /* 0x0101e80000100a00 */
[----:B0-----:R-:W4:Y:S04]  /*9dc0*/  LDL.LU.64 R250, [R1+0x18] ;  /* 0x0000180001fa7983 */ /* 0x001f280000300a00 */
[----:B----4-:R0:W-:Y:S04]  /*9dd0*/  STL.64 [R1+0x200], R250 ;  /* 0x000200fa01007387 */ /* 0x0101e80000100a00 */
[----:B0-----:R-:W4:Y:S04]  /*9de0*/  LDL.LU.64 R250, [R1+0x20] ;  /* 0x0000200001fa7983 */ /* 0x001f280000300a00 */
[----:B----4-:R0:W-:Y:S02]  /*9df0*/  STL.64 [R1+0x208], R250 ;  /* 0x000208fa01007387 */ /* 0x0101e40000100a00 */
[----:B0-----:R-:W-:-:S02]  /*9e00*/  IMAD.MOV.U32 R250, RZ, RZ, R224 ;  /* 0x000000fffffa7224 */ /* 0x001fc400078e00e0 */
[----:B------:R-:W-:Y:S02]  /*9e10*/  IMAD.MOV.U32 R251, RZ, RZ, R225 ;  /* 0x000000fffffb7224 */ /* 0x000fe400078e00e1 */
[----:B------:R-:W-:Y:S02]  /*9e20*/  IMAD.MOV.U32 R224, RZ, RZ, R2 ;  /* 0x000000ffffe07224 */ /* 0x000fe400078e0002 */
[----:B------:R-:W-:Y:S02]  /*9e30*/  IMAD.MOV.U32 R225, RZ, RZ, R3 ;  /* 0x000000ffffe17224 */ /* 0x000fe400078e0003 */
[----:B--2---:R-:W-:-:S04]  /*9e40*/  IMAD.WIDE R2, R249, 0x2, R20 ;  /* 0x00000002f9027825 */ /* 0x004fc800078e0214 */
[----:B------:R-:W-:Y:S02]  /*9e50*/  IMAD.MOV.U32 R20, RZ, RZ, R4 ;  /* 0x000000ffff147224 */ /* 0x000fe400078e0004 */
[----:B------:R-:W-:Y:S02]  /*9e60*/  IMAD.MOV.U32 R21, RZ, RZ, R5 ;  /* 0x000000ffff157224 */ /* 0x000fe400078e0005 */
[----:B---3--:R-:W-:-:S04]  /*9e70*/  IMAD.WIDE R4, R249, 0x2, R22 ;  /* 0x00000002f9047825 */ /* 0x008fc800078e0216 */
[----:B------:R-:W-:Y:S02]  /*9e80*/  IMAD.MOV.U32 R22, RZ, RZ, R6 ;  /* 0x000000ffff167224 */ /* 0x000fe400078e0006 */
[----:B------:R-:W-:Y:S02]  /*9e90*/  IMAD.MOV.U32 R23, RZ, RZ, R7 ;  /* 0x000000ffff177224 */ /* 0x000fe400078e0007 */
[----:B------:R-:W-:-:S04]  /*9ea0*/  IMAD.WIDE R6, R249, 0x2, R206 ;  /* 0x00000002f9067825 */ /* 0x000fc800078e02ce */
        /* <DEDUP_REMOVED lines=26> */
[----:B------:R-:W-:Y:S02]  /*a050*/  IMAD.MOV.U32 R220, RZ, RZ, R218 ;  /* 0x000000ffffdc7224 */ /* 0x000fe400078e00da */
[----:B------:R-:W-:Y:S02]  /*a060*/  IMAD.MOV.U32 R221, RZ, RZ, R219 ;  /* 0x000000ffffdd7224 */ /* 0x000fe400078e00db */
[----:B------:R-:W-:Y:S02]  /*a070*/  IMAD.MOV.U32 R218, RZ, RZ, R216 ;  /* 0x000000ffffda7224 */ /* 0x000fe400078e00d8 */
[----:B------:R-:W-:-:S02]  /*a080*/  IMAD.MOV.U32 R219, RZ, RZ, R217 ;  /* 0x000000ffffdb7224 */ /* 0x000fc400078e00d9 */
        /* <DEDUP_REMOVED lines=38> */
[C---:B------:R-:W-:Y:S02]  /*a2f0*/  IMAD.WIDE R226, R249.reuse, 0x2, R246 ;  /* 0x00000002f9e27825 */ /* 0x040fe400078e02f6 */
[----:B------:R-:W2:Y:S02]  /*a300*/  LDL.LU.64 R246, [R1+0x70] ;  /* 0x0000700001f67983 */ /* 0x000ea40000300a00 */
[----:B------:R-:W-:-:S04]  /*a310*/  IMAD.WIDE R152, R249, 0x2, R152 ;  /* 0x00000002f9987825 */ /* 0x000fc800078e0298 */
        /* <DEDUP_REMOVED lines=35> */
[----:B--2---:R-:W-:-:S04]  /*a550*/  IMAD.WIDE R246, R249, 0x2, R246 ;  /* 0x00000002f9f67825 */ /* 0x004fc800078e02f6 */
[----:B------:R-:W-:Y:S02]  /*a560*/  IMAD.WIDE R248, R249, 0x2, R250 ;  /* 0x00000002f9f87825 */ /* 0x000fe400078e02fa */
[----:B------:R-:W2:Y:S04]  /*a570*/  LDL.LU.64 R250, [R1+0x208] ;  /* 0x0002080001fa7983 */ /* 0x000ea80000300a00 */
[----:B--2---:R0:W-:Y:S01]  /*a580*/  STL [R1+0x20], R250 ;  /* 0x000020fa01007387 */ /* 0x0041e20000100800 */
[----:B------:R-:W-:-:S03]  /*a590*/  IMAD.MOV.U32 R0, RZ, RZ, R251 ;  /* 0x000000ffff007224 */ /* 0x000fc600078e00fb */
[----:B0-----:R-:W2:Y:S01]  /*a5a0*/  LDL.LU.64 R250, [R1+0x200] ;  /* 0x0002000001fa7983 */ /* 0x001ea20000300a00 */
[----:B------:R-:W-:Y:S01]  /*a5b0*/  WARPGROUP.ARRIVE ;  /* 0x00000000000079c5 */ /* 0x000fe20000000000 */
[----:B------:R-:W-:-:S05]  /*a5c0*/  UMOV UR9, 0x40000040 ;  /* 0x4000004000097882 */ /* 0x000fca0000000000 */
[----:B------:R-:W-:-:S12]  /*a5d0*/  HGMMA.64x128x16.F32 R88, gdesc[UR8].tnspA, R88 ;  /* 0x21e00000085879f0 */ /* 0x000fd80008700858 */
[----:B------:R-:W-:Y:S01]  /*a5e0*/  HGMMA.64x128x16.F32 R88, gdesc[UR4].tnspA, R88 ;  /* 0x21e00000045879f0 */ /* 0x000fe20008700858 */
[----:B------:R-:W-:-:S11]  /*a5f0*/  UMOV UR30, UR10 ;  /* 0x0000000a001e7c82 */ /* 0x000fd60008000000 */
[----:B------:R-:W-:Y:S01]  /*a600*/  HGMMA.64x128x16.F32 R88, gdesc[UR36].tnspA, R88 ;  /* 0x21e00000245879f0 */ /* 0x000fe20008700858 */
[----:B--2---:R-:W-:Y:S04]  /*a610*/  STL [R1+0x18], R250 ;  /* 0x000018fa01007387 */ /* 0x004fe80000100800 */
[----:B------:R0:W-:Y:S02]  /*a620*/  STL [R1+0x24], R0 ;  /* 0x0000240001007387 */ /* 0x0001e40000100800 */
[----:B0-----:R-:W-:Y:S02]  /*a630*/  IMAD.MOV.U32 R0, RZ, RZ, R251 ;  /* 0x000000ffff007224 */ /* 0x001fe400078e00fb */
[----:B------:R-:W2:Y:S01]  /*a640*/  LDL.LU.64 R250, [R1+0x1f8] ;  /* 0x0001f80001fa7983 */ /* 0x000ea20000300a00 */
[----:B------:R-:W-:-:S02]  /*a650*/  UMOV UR31, UR11 ;  /* 0x0000000b001f7c82 */ /* 0x000fc40008000000 */
[----:B------:R-:W-:-:S12]  /*a660*/  HGMMA.64x128x16.F32 R88, gdesc[UR32].tnspA, R88 ;  /* 0x21e00000205879f0 */ /* 0x000fd80008700858 */
[----:B------:R-:W-:Y:S01]  /*a670*/  HGMMA.64x128x16.F32 R24, gdesc[UR28].tnspA, R24 ;  /* 0x21e000001c1879f0 */ /* 0x000fe20008700818 */
[----:B--2---:R-:W-:Y:S04]  /*a680*/  STL [R1+0x10], R250 ;  /* 0x000010fa01007387 */ /* 0x004fe80000100800 */
[----:B------:R0:W-:Y:S02]  /*a690*/  STL [R1+0x1c], R0 ;  /* 0x00001c0001007387 */ /* 0x0001e40000100800 */
[----:B0-----:R-:W-:Y:S02]  /*a6a0*/  IMAD.MOV.U32 R0, RZ, RZ, R251 ;  /* 0x000000ffff007224 */ /* 0x001fe400078e00fb */
[----:B------:R-:W2:Y:S01]  /*a6b0*/  LDL.LU.64 R250, [R1+0x1f0] ;  /* 0x0001f00001fa7983 */ /* 0x000ea20000300a00 */
[----:B------:R-:W-:Y:S01]  /*a6c0*/  UMOV UR26, UR6 ;  /* 0x00000006001a7c82 */ /* 0x000fe20008000000 */
[----:B------:R-:W-:-:S02]  /*a6d0*/  UMOV UR27, UR7 ;  /* 0x00000007001b7c82 */ /* 0x000fc40008000000 */
[----:B------:R-:W-:Y:S01]  /*a6e0*/  HGMMA.64x128x16.F32 R24, gdesc[UR24].tnspA, R24 ;  /* 0x21e00000181879f0 */ /* 0x000fe20008700818 */
[----:B------:R-:W-:Y:S01]  /*a6f0*/  UMOV UR22, UR38 ;  /* 0x0000002600167c82 */ /* 0x000fe20008000000 */
[----:B------:R-:W-:-:S10]  /*a700*/  UMOV UR23, UR39 ;  /* 0x0000002700177c82 */ /* 0x000fd40008000000 */
[----:B------:R-:W-:Y:S01]  /*a710*/  HGMMA.64x128x16.F32 R24, gdesc[UR20].tnspA, R24 ;  /* 0x21e00000141879f0 */ /* 0x000fe20008700818 */
[----:B--2---:R-:W-:Y:S04]  /*a720*/  STL [R1+0x8], R250 ;  /* 0x000008fa01007387 */ /* 0x004fe80000100800 */
[----:B------:R0:W-:Y:S02]  /*a730*/  STL [R1+0x14], R0 ;  /* 0x0000140001007387 */ /* 0x0001e40000100800 */
[----:B0-----:R-:W-:Y:S02]  /*a740*/  IMAD.MOV.U32 R0, RZ, RZ, R251 ;  /* 0x000000ffff007224 */ /* 0x001fe400078e00fb */
[----:B------:R-:W2:Y:S04]  /*a750*/  LDL.LU.64 R250, [R1+0x1e8] ;  /* 0x0001e80001fa7983 */ /* 0x000ea80000300a00 */
[----:B------:R-:W-:Y:S04]  /*a760*/  STL [R1], R2 ;  /* 0x0000000201007387 */ /* 0x000fe80000100800 */
[----:B------:R0:W-:Y:S02]  /*a770*/  STL [R1+0xc], R0 ;  /* 0x00000c0001007387 */ /* 0x0001e40000100800 */
[----:B0-----:R-:W-:-:S02]  /*a780*/  IMAD.MOV.U32 R0, RZ, RZ, R3 ;  /* 0x000000ffff007224 */ /* 0x001fc400078e0003 */
[----:B------:R-:W3:Y:S04]  /*a790*/  LDL.LU.64 R2, [R1+0x1e0] ;  /* 0x0001e00001027983 */ /* 0x000ee80000300a00 */
[----:B------:R0:W-:Y:S04]  /*a7a0*/  STL [R1+0x28], R0 ;  /* 0x0000280001007387 */ /* 0x0001e80000100800 */
[----:B0-----:R0:W5:Y:S04]  /*a7b0*/  LDL.LU R0, [R1+0x1dc] ;  /* 0x0001dc0001007983 */ /* 0x0011680000300800 */
[----:B------:R-:W-:Y:S04]  /*a7c0*/  STL [R1+0x2c], R5 ;  /* 0x00002c0501007387 */ /* 0x000fe80000100800 */
[----:B------:R-:W-:Y:S04]  /*a7d0*/  STL [R1+0x30], R7 ;  /* 0x0000300701007387 */ /* 0x000fe80000100800 */
[----:B------:R-:W-:Y:S04]  /*a7e0*/  STL [R1+0x34], R9 ;  /* 0x0000340901007387 */ /* 0x000fe80000100800 */
[----:B------:R-:W-:Y:S04]  /*a7f0*/  STL [R1+0x38], R11 ;  /* 0x0000380b01007387 */ /* 0x000fe80000100800 */
[----:B------:R-:W-:Y:S04]  /*a800*/  STL [R1+0x3c], R13 ;  /* 0x00003c0d01007387 */ /* 0x000fe80000100800 */
[----:B------:R1:W-:Y:S04]  /*a810*/  STL [R1+0x40], R15 ;  /* 0x0000400f01007387 */ /* 0x0003e80000100800 */
[----:B------:R-:W-:Y:S04]  /*a820*/  STL [R1+0x44], R17 ;  /* 0x0000441101007387 */ /* 0x000fe80000100800 */
        /* <DEDUP_REMOVED lines=68> */
[----:B-1----:R-:W4:Y:S01]  /*ac70*/  LDL.LU R15, [R1+0x1d4] ;  /* 0x0001d400010f7983 */ /* 0x002f220000300800 */
[----:B------:R-:W-:Y:S01]  /*ac80*/  UMOV UR18, UR34 ;  /* 0x0000002200127c82 */ /* 0x000fe20008000000 */
[----:B------:R-:W-:-:S02]  /*ac90*/  UMOV UR19, UR35 ;  /* 0x0000002300137c82 */ /* 0x000fc40008000000 */
[----:B------:R-:W-:Y:S01]  /*aca0*/  HGMMA.64x128x16.F32 R24, gdesc[UR16].tnspA, R24, gsb0 ;  /* 0x21e00000101879f0 */ /* 0x000fe20008000818 */
[----:B------:R-:W-:Y:S01]  /*acb0*/  STL [R1+0xd4], R217 ;  /* 0x0000d4d901007387 */ /* 0x000fe20000100800 */
[----:B------:R-:W-:Y:S02]  /*acc0*/  IMAD.MOV.U32 R9, RZ, RZ, R14 ;  /* 0x000000ffff097224 */ /* 0x000fe400078e000e */
[----:B------:R-:W1:Y:S01]  /*acd0*/  LDC R14, c[0x0][0x238] ;  /* 0x00008e00ff0e7b82 */ /* 0x000e620000000800 */
        /* <DEDUP_REMOVED lines=24> */
[----:B------:R-:W-:Y:S01]  /*ae60*/  STL [R1+0x1c4], R242 ;  /* 0x0001c4f201007387 */ /* 0x000fe20000100800 */
[----:B-1----:R-:W-:-:S03]  /*ae70*/  IMAD.SHL.U32 R14, R14, 0x40, RZ ;  /* 0x000000400e0e7824 */ /* 0x002fc600078e00ff */
[----:B------:R-:W-:Y:S01]  /*ae80*/  STL [R1+0x108], R243 ;  /* 0x000108f301007387 */ /* 0x000fe20000100800 */
[----:B------:R-:W-:-:S03]  /*ae90*/  IMAD.MOV.U32 R5, RZ, RZ, R6 ;  /* 0x000000ffff057224 */ /* 0x000fc600078e0006 */
[----:B------:R-:W-:Y:S01]  /*aea0*/  STL [R1+0x1c8], R244 ;  /* 0x0001c8f401007387 */ /* 0x000fe20000100800 */
[----:B------:R-:W-:-:S03]  /*aeb0*/  IMAD.MOV.U32 R6, RZ, RZ, R8 ;  /* 0x000000ffff067224 */ /* 0x000fc600078e0008 */
[----:B------:R-:W-:Y:S01]  /*aec0*/  STL [R1+0x10c], R245 ;  /* 0x00010cf501007387 */ /* 0x000fe20000100800 */
[----:B------:R-:W-:Y:S02]  /*aed0*/  IMAD.MOV.U32 R7, RZ, RZ, R10 ;  /* 0x000000ffff077224 */ /* 0x000fe400078e000a */
[----:B------:R-:W-:Y:S02]  /*aee0*/  IMAD.MOV.U32 R8, RZ, RZ, R12 ;  /* 0x000000ffff087224 */ /* 0x000fe400078e000c */
[----:B------:R-:W-:Y:S02]  /*aef0*/  IMAD.MOV.U32 R10, RZ, RZ, R16 ;  /* 0x000000ffff0a7224 */ /* 0x000fe400078e0010 */
[----:B------:R-:W-:Y:S02]  /*af00*/  IMAD.MOV.U32 R11, RZ, RZ, R18 ;  /* 0x000000ffff0b7224 */ /* 0x000fe400078e0012 */
[----:B------:R-:W-:Y:S02]  /*af10*/  IMAD.MOV.U32 R12, RZ, RZ, R20 ;  /* 0x000000ffff0c7224 */ /* 0x000fe400078e0014 */
[----:B------:R-:W-:-:S02]  /*af20*/  IMAD.MOV.U32 R13, RZ, RZ, R22 ;  /* 0x000000ffff0d7224 */ /* 0x000fc400078e0016 */
[----:B---3--:R-:W-:-:S04]  /*af30*/  IMAD.WIDE R2, R14, 0x2, R2 ;  /* 0x000000020e027825 */ /* 0x008fc800078e0202 */
[----:B--2---:R-:W-:Y:S01]  /*af40*/  VIADD R250, R250, 0xffffffc0 ;  /* 0xffffffc0fafa7836 */ /* 0x004fe20000000000 */
[----:B------:R-:W-:Y:S02]  /*af50*/  WARPGROUP.DEPBAR.LE gsb0, 0x0 ;  /* 0x00008000000079c5 */ /* 0x000fe40000010000 */
[----:B----4-:R-:W-:-:S05]  /*af60*/  VIADD R15, R15, 0xffffffff ;  /* 0xffffffff0f0f7836 */ /* 0x010fca0000000000 */
[----:B------:R-:W-:Y:S01]  /*af70*/  ISETP.NE.U32.AND P0, PT, R15, RZ, PT ;  /* 0x000000ff0f00720c */ /* 0x000fe20003f05070 */
[----:B------:R-:W-:Y:S04]  /*af80*/  STL [R1+0x1d4], R15 ;  /* 0x0001d40f01007387 */ /* 0x000fe80000100800 */
[----:B------:R-:W-:Y:S04]  /*af90*/  STL [R1+0x1cc], R246 ;  /* 0x0001ccf601007387 */ /* 0x000fe80000100800 */
[----:B------:R-:W-:Y:S04]  /*afa0*/  STL [R1+0x110], R247 ;  /* 0x000110f701007387 */ /* 0x000fe80000100800 */
[----:B------:R1:W-:Y:S02]  /*afb0*/  STL [R1+0x1d0], R248 ;  /* 0x0001d0f801007387 */ /* 0x0003e40000100800 */
[----:B-1----:R-:W-:Y:S01]  /*afc0*/  IMAD.MOV.U32 R248, RZ, RZ, R249 ;  /* 0x000000fffff87224 */ /* 0x002fe200078e00f9 */
[----:B0-----:R-:W-:Y:S06]  /*afd0*/  @P0 BRA `(.L_x_1) ;  /* 0xffffffa400140947 */ /* 0x001fec000383ffff */
[----:B------:R-:W-:Y:S02]  /*afe0*/  F2FP.F16.F32.PACK_AB R47, R47, R46 ;  /* 0x0000002e2f2f723e */ /* 0x000fe400000000ff */
[----:B------:R-:W-:Y:S02]  /*aff0*/  F2FP.F16.F32.PACK_AB R46, R45, R44 ;  /* 0x0000002c2d2e723e */ /* 0x000fe400000000ff */
[----:B------:R-:W-:Y:S02]  /*b000*/  F2FP.F16.F32.PACK_AB R44, R109, R108 ;  /* 0x0000006c6d2c723e */ /* 0x000fe400000000ff */
[----:B------:R-:W-:Y:S02]  /*b010*/  F2FP.F16.F32.PACK_AB R108, R105, R104 ;  /* 0x00000068696c723e */ /* 0x000fe400000000ff */
[----:B------:R-:W-:Y:S02]  /*b020*/  F2FP.F16.F32.PACK_AB R104, R101, R100 ;  /* 0x000000646568723e */ /* 0x000fe400000000ff */
[----:B------:R-:W-:-:S02]  /*b030*/  F2FP.F16.F32.PACK_AB R87, R87, R86 ;  /* 0x000000565757723e */ /* 0x000fc400000000ff */
        /* <DEDUP_REMOVED lines=57> */
[----:B------:R-:W-:-:S07]  /*b3d0*/  F2FP.F16.F32.PACK_AB R92, R89, R88 ;  /* 0x00000058595c723e */ /* 0x000fce00000000ff */
.L_x_0:
[----:B------:R-:W1:Y:S01]  /*b3e0*/  S2R R6, SR_TID.X ;  /* 0x0000000000067919 */ /* 0x000e620000002100 */
[----:B------:R-:W-:Y:S01]  /*b3f0*/  ULDC.64 UR4, c[0x0][0x228] ;  /* 0x00008a0000047ab9 */ /* 0x000fe20000000a00 */
[----:B------:R-:W-:Y:S01]  /*b400*/  ULDC UR6, c[0x0][0x22c] ;  /* 0x00008b0000067ab9 */ /* 0x000fe20000000800 */
[----:B------:R-:W2:Y:S01]  /*b410*/  S2R R192, SR_TID.X ;  /* 0x0000000000c07919 */ /* 0x000ea20000002100 */
[----:B------:R-:W3:Y:S01]  /*b420*/  LDL.LU R197, [R1+0x1d8] ;  /* 0x0001d80001c57983 */ /* 0x000ee20000300800 */
[----:B------:R-:W4:Y:S01]  /*b430*/  S2R R4, SR_CgaCtaId ;  /* 0x0000000000047919 */ /* 0x000f220000008800 */
[C---:B-1----:R-:W-:Y:S02]  /*b440*/  IMAD.SHL.U32 R3, R6.reuse, 0x40, RZ ;  /* 0x0000004006037824 */ /* 0x042fe400078e00ff */
[----:B------:R-:W-:-:S03]  /*b450*/  IMAD.SHL.U32 R2, R6, 0x10, RZ ;  /* 0x0000001006027824 */ /* 0x000fc600078e00ff */
[----:B------:R-:W-:Y:S01]  /*b460*/  LOP3.LUT R5, R3, 0x400, RZ, 0xc0, !PT ;  /* 0x0000040003057812 */ /* 0x000fe200078ec0ff */
[----:B------:R-:W-:Y:S01]  /*b470*/  IMAD.SHL.U32 R3, R6, 0x8, RZ ;  /* 0x0000000806037824 */ /* 0x000fe200078e00ff */
[----:B------:R-:W-:-:S04]  /*b480*/  LOP3.LUT R2, R2, 0xf0, RZ, 0xc0, !PT ;  /* 0x000000f002027812 */ /* 0x000fc800078ec0ff */
[----:B------:R-:W-:Y:S01]  /*b490*/  IADD3 R164, R5, UR12, R2 ;  /* 0x0000000c05a47c10 */ /* 0x000fe2000fffe002 */
[----:B----4-:R-:W-:Y:S01]  /*b4a0*/  IMAD.SHL.U32 R4, R4, 0x80, RZ ;  /* 0x0000008004047824 */ /* 0x010fe200078e00ff */
[----:B------:R-:W-:-:S05]  /*b4b0*/  LOP3.LUT R191, R3, 0x300, RZ, 0xc0, !PT ;  /* 0x0000030003bf7812 */ /* 0x000fca00078ec0ff */
[----:B------:R-:W-:Y:S01]  /*b4c0*/  IMAD.IADD R191, R191, 0x1, R164 ;  /* 0x00000001bfbf7824 */ /* 0x000fe200078e02a4 */
[----:B------:R-:W-:Y:S01]  /*b4d0*/  BAR.SYNC.DEFER_BLOCKING 0x0 ;  /* 0x0000000000007b1d */ /* 0x000fe20000010000 */
[----:B--2---:R-:W-:-:S05]  /*b4e0*/  LOP3.LUT R164, R192, 0x7f, RZ, 0xc0, !PT ;  /* 0x0000007fc0a47812 */ /* 0x004fca00078ec0ff */
[----:B------:R-:W-:Y:S01]  /*b4f0*/  STSM.16.M88.4 [R191], R92 ;  /* 0x0000005cbf007844 */ /* 0x000fe20000000200 */
[----:B------:R-:W-:Y:S01]  /*b500*/  LEA R164, R164, UR12, 0x4 ;  /* 0x0000000ca4a47c11 */ /* 0x000fe2000f8e20ff */
[----:B------:R-:W-:Y:S06]  /*b510*/  BAR.SYNC.DEFER_BLOCKING 0x0 ;  /* 0x0000000000007b1d */ /* 0x000fec0000010000 */
[----:B------:R-:W1:Y:S02]  /*b520*/  LDS.128 R92, [R164] ;  /* 0x00000000a45c7984 */ /* 0x000e640000000c00 */
[----:B------:R-:W-:Y:S06]  /*b530*/  BAR.SYNC.DEFER_BLOCKING 0x0 ;  /* 0x0000000000007b1d */ /* 0x000fec0000010000 */
[----:B------:R-:W-:Y:S02]  /*b540*/  STSM.16.M88.4 [R191], R96 ;  /* 0x00000060bf007844 */ /* 0x000fe40000000200 */
[----:B------:R-:W-:Y:S06]  /*b550*/  BAR.SYNC.DEFER_BLOCKING 0x0 ;  /* 0x0000000000007b1d */ /* 0x000fec0000010000 */
[----:B------:R-:W2:Y:S02]  /*b560*/  LDS.128 R96, [R164] ;  /* 0x00000000a4607984 */ /* 0x000ea40000000c00 */
[----:B------:R-:W-:Y:S06]  /*b570*/  BAR.SYNC.DEFER_BLOCKING 0x0 ;  /* 0x0000000000007b1d */ /* 0x000fec0000010000 */
[----:B------:R-:W-:Y:S02]  /*b580*/  STSM.16.M88.4 [R191], R100 ;  /* 0x00000064bf007844 */ /* 0x000fe40000000200 */
[----:B------:R-:W-:Y:S06]  /*b590*/  BAR.SYNC.DEFER_BLOCKING 0x0 ;  /* 0x0000000000007b1d */ /* 0x000fec0000010000 */
[----:B------:R-:W4:Y:S02]  /*b5a0*/  LDS.128 R100, [R164] ;  /* 0x00000000a4647984 */ /* 0x000f240000000c00 */
        /* <DEDUP_REMOVED lines=46> */
[----:B------:R-:W-:Y:S01]  /*b890*/  BAR.SYNC.DEFER_BLOCKING 0x0 ;  /* 0x0000000000007b1d */ /* 0x000fe20000010000 */
[----:B------:R-:W-:-:S02]  /*b8a0*/  LOP3.LUT R157, R4, 0x80, RZ, 0xc0, !PT ;  /* 0x00000080049d7812 */ /* 0x000fc400078ec0ff */
[----:B---3--:R-:W-:Y:S02]  /*b8b0*/  ISETP.GE.AND P0, PT, R197, UR4, PT ;  /* 0x00000004c5007c0c */ /* 0x008fe4000bf06270 */
[C-C-:B-----5:R-:W-:Y:S01]  /*b8c0*/  LOP3.LUT R196, R0.reuse, 0x1, R157.reuse, 0xfe, !PT ;  /* 0x0000000100c47812 */ /* 0x160fe200078efe9d */
[----:B------:R-:W-:Y:S01]  /*b8d0*/  ULDC UR4, c[0x0][0x22c] ;  /* 0x00008b0000047ab9 */ /* 0x000fe20000000800 */
[----:B------:R-:W3:Y:S01]  /*b8e0*/  LDS.128 R80, [R164] ;  /* 0x00000000a4507984 */ /* 0x000ee20000000c00 */
[----:B------:R-:W-:Y:S01]  /*b8f0*/  BAR.SYNC.DEFER_BLOCKING 0x0 ;  /* 0x0000000000007b1d */ /* 0x000fe20000010000 */
[----:B------:R-:W-:Y:S02]  /*b900*/  LOP3.LUT R194, R0, 0x3, R157, 0xfe, !PT ;  /* 0x0000000300c27812 */ /* 0x000fe400078efe9d */
[----:B------:R-:W-:-:S03]  /*b910*/  ISETP.LT.AND P4, PT, R196, UR4, !P0 ;  /* 0x00000004c4007c0c */ /* 0x000fc6000c781270 */
[----:B------:R-:W-:Y:S01]  /*b920*/  ULDC UR4, c[0x0][0x22c] ;  /* 0x00008b0000047ab9 */ /* 0x000fe20000000800 */
[----:B------:R-:W-:Y:S02]  /*b930*/  LOP3.LUT R195, R0, 0x2, R157, 0xfe, !PT ;  /* 0x0000000200c37812 */ /* 0x000fe400078efe9d */
[----:B------:R-:W-:Y:S01]  /*b940*/  ISETP.LT.AND P5, PT, R194, UR4, !P0 ;  /* 0x00000004c2007c0c */ /* 0x000fe2000c7a1270 */
[----:B------:R-:W-:Y:S01]  /*b950*/  ULDC UR4, c[0x0][0x244] ;  /* 0x0000910000047ab9 */ /* 0x000fe20000000800 */
[----:B------:R-:W-:Y:S01]  /*b960*/  LOP3.LUT R156, R0, R157, RZ, 0xfc, !PT ;  /* 0x0000009d009c7212 */ /* 0x000fe200078efcff */
[----:B------:R-:W-:Y:S01]  /*b970*/  IMAD R194, R197, UR4, RZ ;  /* 0x00000004c5c27c24 */ /* 0x000fe2000f8e02ff */
[----:B------:R-:W-:Y:S01]  /*b980*/  ISETP.LT.AND P2, PT, R195, UR6, !P0 ;  /* 0x00000006c3007c0c */ /* 0x000fe2000c741270 */
[----:B------:R-:W-:Y:S01]  /*b990*/  ULDC.64 UR6, c[0x0][0x220] ;  /* 0x0000880000067ab9 */ /* 0x000fe20000000a00 */
[----:B------:R-:W-:Y:S02]  /*b9a0*/  ULDC UR4, c[0x0][0x248] ;  /* 0x0000920000047ab9 */ /* 0x000fe40000000800 */
[----:B------:R-:W-:Y:S01]  /*b9b0*/  LEA R192, P3, R194, UR6, 0x1 ;  /* 0x00000006c2c07c11 */ /* 0x000fe2000f8608ff */
[----:B------:R2:W-:Y:S01]  /*b9c0*/  STSM.16.M88.4 [R191], R84 ;  /* 0x00000054bf007844 */ /* 0x0005e20000000200 */
[C---:B------:R-:W-:Y:S01]  /*b9d0*/  IMAD R195, R156.reuse, UR4, RZ ;  /* 0x000000049cc37c24 */ /* 0x040fe2000f8e02ff */
[----:B------:R-:W-:Y:S01]  /*b9e0*/  ISETP.LT.AND P1, PT, R156, UR5, !P0 ;  /* 0x000000059c007c0c */ /* 0x000fe2000c721270 */
[----:B------:R-:W-:Y:S01]  /*b9f0*/  ULDC UR5, c[0x0][0x22c] ;  /* 0x00008b0000057ab9 */ /* 0x000fe20000000800 */
[----:B------:R-:W-:Y:S01]  /*ba00*/  LEA.HI.X.SX32 R194, R194, UR7, 0x1, P3 ;  /* 0x00000007c2c27c11 */ /* 0x000fe200098f0eff */
[----:B------:R-:W-:Y:S01]  /*ba10*/  ULDC UR6, c[0x0][0x22c] ;  /* 0x00008b0000067ab9 */ /* 0x000fe20000000800 */
[----:B------:R-:W-:-:S02]  /*ba20*/  LEA R156, P3, R195, R192, 0x1 ;  /* 0x000000c0c39c7211 */ /* 0x000fc400078608ff */
[C-C-:B------:R-:W-:Y:S02]  /*ba30*/  LOP3.LUT R193, R0.reuse, 0x7f, R157.reuse, 0xfe, !PT ;  /* 0x0000007f00c17812 */ /* 0x140fe400078efe9d */
[C-C-:B------:R-:W-:Y:S02]  /*ba40*/  LOP3.LUT R186, R0.reuse, 0x4, R157.reuse, 0xfe, !PT ;  /* 0x0000000400ba7812 */ /* 0x140fe400078efe9d */
[C-C-:B------:R-:W-:Y:S02]  /*ba50*/  LOP3.LUT R187, R0.reuse, 0x5, R157.reuse, 0xfe, !PT ;  /* 0x0000000500bb7812 */ /* 0x140fe400078efe9d */
[C-C-:B------:R-:W-:Y:S02]  /*ba60*/  LOP3.LUT R185, R0.reuse, 0x6, R157.reuse, 0xfe, !PT ;  /* 0x0000000600b97812 */ /* 0x140fe400078efe9d */
[C-C-:B------:R-:W-:Y:S02]  /*ba70*/  LOP3.LUT R184, R0.reuse, 0x7, R157.reuse, 0xfe, !PT ;  /* 0x0000000700b87812 */ /* 0x140fe400078efe9d */
[----:B------:R-:W-:-:S02]  /*ba80*/  LOP3.LUT R183, R0, 0x8, R157, 0xfe, !PT ;  /* 0x0000000800b77812 */ /* 0x000fc400078efe9d */
        /* <DEDUP_REMOVED lines=88> */
[C-C-:B0-----:R-:W-:Y:S02]  /*c010*/  LOP3.LUT R15, R0.reuse, 0x61, R157.reuse, 0xfe, !PT ;  /* 0x00000061000f7812 */ /* 0x141fe400078efe9d */
        /* <DEDUP_REMOVED lines=28> */
[----:B------:R-:W-:Y:S02]  /*c1e0*/  LOP3.LUT R0, R0, 0x7e, R157, 0xfe, !PT ;  /* 0x0000007e00007812 */ /* 0x000fe400078efe9d */
[C---:B------:R-:W-:Y:S01]  /*c1f0*/  LEA.HI.X.SX32 R157, R195.reuse, R194, 0x1, P3 ;  /* 0x000000c2c39d7211 */ /* 0x040fe200018f0eff */
[----:B------:R-:W-:Y:S01]  /*c200*/  BAR.SYNC.DEFER_BLOCKING 0x0 ;  /* 0x0000000000007b1d */ /* 0x000fe20000010000 */
[----:B------:R-:W-:-:S04]  /*c210*/  VIADD R195, R195, UR4 ;  /* 0x00000004c3c37c36 */ /* 0x000fc80008000000 */
[----:B------:R-:W-:Y:S01]  /*c220*/  VIADD R197, R195, UR4 ;  /* 0x00000004c3c57c36 */ /* 0x000fe20008000000 */
[----:B-1----:R-:W-:-:S04]  /*c230*/  PRMT R196, R92, 0x7632, R196 ;  /* 0x000076325cc47816 */ /* 0x002fc800000000c4 */
[----:B--2---:R-:W-:-:S04]  /*c240*/  LEA R86, P6, R197, R192, 0x1 ;  /* 0x000000c0c5567211 */ /* 0x004fc800078c08ff */
[C---:B------:R-:W-:Y:S01]  /*c250*/  LEA.HI.X.SX32 R87, R197.reuse, R194, 0x1, P6 ;  /* 0x000000c2c5577211 */ /* 0x040fe200030f0eff */
[----:B------:R-:W-:Y:S01]  /*c260*/  VIADD R197, R197, UR4 ;  /* 0x00000004c5c57c36 */ /* 0x000fe20008000000 */
[----:B------:R0:W-:Y:S01]  /*c270*/  @P1 STG.E.U16 desc[UR14][R156.64], R92 ;  /* 0x0000005c9c001986 */ /* 0x0001e2000c10150e */
[----:B------:R-:W-:-:S04]  /*c280*/  LEA R84, P1, R195, R192, 0x1 ;  /* 0x000000c0c3547211 */ /* 0x000fc800078208ff */
[----:B------:R-:W-:Y:S02]  /*c290*/  LEA.HI.X.SX32 R85, R195, R194, 0x1, P1 ;  /* 0x000000c2c3557211 */ /* 0x000fe400008f0eff */
[----:B------:R-:W-:Y:S01]  /*c2a0*/  ISETP.LT.AND P3, PT, R186, UR5, !P0 ;  /* 0x00000005ba007c0c */ /* 0x000fe2000c761270 */
[----:B------:R-:W-:Y:S02]  /*c2b0*/  ULDC UR5, c[0x0][0x22c] ;  /* 0x00008b0000057ab9 */ /* 0x000fe40000000800 */
[----:B------:R1:W-:Y:S01]  /*c2c0*/  @P4 STG.E.U16 desc[UR14][R84.64], R196 ;  /* 0x000000c454004986 */ /* 0x0003e2000c10150e */
[----:B0-----:R-:W-:Y:S01]  /*c2d0*/  VIADD R157, R197, UR4 ;  /* 0x00000004c59d7c36 */ /* 0x001fe20008000000 */
[----:B------:R-:W-:Y:S02]  /*c2e0*/  ISETP.LT.AND P4, PT, R185, UR5, !P0 ;  /* 0x00000005b9007c0c */ /* 0x000fe4000c781270 */
[----:B------:R0:W-:Y:S01]  /*c2f0*/  @P2 STG.E.U16 desc[UR14][R86.64], R93 ;  /* 0x0000005d56002986 */ /* 0x0001e2000c10150e */
[----:B------:R-:W-:Y:S01]  /*c300*/  PRMT R92, R93, 0x7632, R92 ;  /* 0x000076325d5c7816 */ /* 0x000fe2000000005c */
[----:B------:R-:W-:Y:S01]  /*c310*/  VIADD R185, R157, UR4 ;  /* 0x000000049db97c36 */ /* 0x000fe20008000000 */
[----:B------:R-:W-:Y:S01]  /*c320*/  ISETP.LT.AND P1, PT, R187, UR6, !P0 ;  /* 0x00000006bb007c0c */ /* 0x000fe2000c721270 */
[----:B------:R-:W-:Y:S01]  /*c330*/  ULDC UR5, c[0x0][0x22c] ;  /* 0x00008b0000057ab9 */ /* 0x000fe20000000800 */
[----:B------:R-:W-:Y:S01]  /*c340*/  PRMT R156, R94, 0x7632, R156 ;  /* 0x000076325e9c7816 */ /* 0x000fe2000000009c */
[----:B------:R-:W-:Y:S01]  /*c350*/  ULDC UR6, c[0x0][0x22c] ;  /* 0x00008b0000067ab9 */ /* 0x000fe20000000800 */
[----:B-1----:R-:W-:-:S04]  /*c360*/  LEA R84, P6, R197, R192, 0x1 ;  /* 0x000000c0c5547211 */ /* 0x002fc800078c08ff */
[----:B------:R-:W-:Y:S02]  /*c370*/  LEA.HI.X.SX32 R85, R197, R194, 0x1, P6 ;  /* 0x000000c2c5557211 */ /* 0x000fe400030f0eff */
[----:B0-----:R-:W-:Y:S01]  /*c380*/  LEA R86, P6, R157, R192, 0x1 ;  /* 0x000000c09d567211 */ /* 0x001fe200078c08ff */
[----:B------:R-:W-:Y:S02]  /*c390*/  VIADD R93, R185, UR4 ;  /* 0x00000004b95d7c36 */ /* 0x000fe40008000000 */
[----:B------:R0:W-:Y:S01]  /*c3a0*/  @P5 STG.E.U16 desc[UR14][R84.64], R92 ;  /* 0x0000005c54005986 */ /* 0x0001e2000c10150e */
[----:B------:R-:W-:Y:S01]  /*c3b0*/  LEA.HI.X.SX32 R87, R157, R194, 0x1, P6 ;  /* 0x000000c29d577211 */ /* 0x000fe200030f0eff */
[----:B------:R-:W-:-:S04]  /*c3c0*/  VIADD R157, R93, UR4 ;  /* 0x000000045d9d7c36 */ /* 0x000fc80008000000 */
[----:B------:R1:W-:Y:S01]  /*c3d0*/  @P3 STG.E.U16 desc[UR14][R86.64], R94 ;  /* 0x0000005e56003986 */ /* 0x0003e2000c10150e */
[----:B0-----:R-:W-:-:S04]  /*c3e0*/  LEA R84, P6, R185, R192, 0x1 ;  /* 0x000000c0b9547211 */ /* 0x001fc800078c08ff */
[----:B------:R-:W-:Y:S02]  /*c3f0*/  LEA.HI.X.SX32 R85, R185, R194, 0x1, P6 ;  /* 0x000000c2b9557211 */ /* 0x000fe400030f0eff */
[C---:B-1----:R-:W-:Y:S02]  /*c400*/  LEA R86, P6, R93.reuse, R192, 0x1 ;  /* 0x000000c05d567211 */ /* 0x042fe400078c08ff */
[----:B------:R-:W-:Y:S01]  /*c410*/  ISETP.LT.AND P2, PT, R184, UR5, !P0 ;  /* 0x00000005b8007c0c */ /* 0x000fe2000c741270 */
[----:B------:R-:W-:Y:S01]  /*c420*/  ULDC UR5, c[0x0][0x22c] ;  /* 0x00008b0000057ab9 */ /* 0x000fe20000000800 */
[----:B------:R-:W-:Y:S01]  /*c430*/  LEA.HI.X.SX32 R87, R93, R194, 0x1, P6 ;  /* 0x000000c25d577211 */ /* 0x000fe200030f0eff */
[----:B------:R-:W-:Y:S01]  /*c440*/  VIADD R93, R157, UR4 ;  /* 0x000000049d5d7c36 */ /* 0x000fe20008000000 */
[----:B------:R-:W-:Y:S01]  /*c450*/  ISETP.LT.AND P5, PT, R183, UR5, !P0 ;  /* 0x00000005b7007c0c */ /* 0x000fe2000c7a1270 */
[----:B------:R0:W-:Y:S01]  /*c460*/  @P1 STG.E.U16 desc[UR14][R84.64], R156 ;  /* 0x0000009c54001986 */ /* 0x0001e2000c10150e */
[----:B------:R-:W-:Y:S01]  /*c470*/  PRMT R92, R95, 0x7632, R92 ;  /* 0x000076325f5c7816 */ /* 0x000fe2000000005c */
[----:B------:R-:W-:-:S02]  /*c480*/  ULDC UR5, c[0x0][0x22c] ;  /* 0x00008b0000057ab9 */ /* 0x000fc40000000800 */
[----:B------:R1:W-:Y:S01]  /*c490*/  @P4 STG.E.U16 desc[UR14][R86.64], R95 ;  /* 0x0000005f56004986 */ /* 0x0003e2000c10150e */
[-C--:B0-----:R-:W-:Y:S02]  /*c4a0*/  LEA R84, P1, R157, R192.reuse, 0x1 ;  /* 0x000000c09d547211 */ /* 0x081fe400078208ff */
[----:B-1----:R-:W-:Y:S02]  /*c4b0*/  LEA R86, P6, R93, R192, 0x1 ;  /* 0x000000c05d567211 */ /* 0x002fe400078c08ff */
[-C--:B------:R-:W-:Y:S02]  /*c4c0*/  LEA.HI.X.SX32 R85, R157, R194.reuse, 0x1, P1 ;  /* 0x000000c29d557211 */ /* 0x080fe400008f0eff */
[C---:B------:R-:W-:Y:S01]  /*c4d0*/  LEA.HI.X.SX32 R87, R93.reuse, R194, 0x1, P6 ;  /* 0x000000c25d577211 */ /* 0x040fe200030f0eff */
[----:B------:R-:W-:Y:S01]  /*c4e0*/  VIADD R93, R93, UR4 ;  /* 0x000000045d5d7c36 */ /* 0x000fe20008000000 */
[----:B------:R-:W-:Y:S01]  /*c4f0*/  ISETP.LT.AND P3, PT, R179, UR5, !P0 ;  /* 0x00000005b3007c0c */ /* 0x000fe2000c761270 */
[----:B------:R-:W-:Y:S01]  /*c500*/  @P2 STG.E.U16 desc[UR14][R84.64], R92 ;  /* 0x0000005c54002986 */ /* 0x000fe2000c10150e */
[----:B------:R-:W-:Y:S01]  /*c510*/  ULDC UR5, c[0x0][0x22c] ;  /* 0x00008b0000057ab9 */ /* 0x000fe20000000800 */
[----:B------:R-:W-:-:S02]  /*c520*/  VIADD R95, R93, UR4 ;  /* 0x000000045d5f7c36 */ /* 0x000fc40008000000 */
[----:B------:R0:W-:Y:S01]  /*c530*/  @P5 STG.E.U16 desc[UR14][R86.64], R96 ;  /* 0x0000006056005986 */ /* 0x0001e2000c10150e */
[----:B------:R-:W-:Y:S01]  /*c540*/  ISETP.LT.AND P4, PT, R174, UR5, !P0 ;  /* 0x00000005ae007c0c */ /* 0x000fe2000c781270 */
[----:B------:R-:W-:Y:S01]  /*c550*/  ULDC UR5, c[0x0][0x22c] ;  /* 0x00008b0000057ab9 */ /* 0x000fe20000000800 */
[----:B------:R-:W-:Y:S02]  /*c560*/  PRMT R94, R96, 0x7632, R94 ;  /* 0x00007632605e7816 */ /* 0x000fe4000000005e */
[----:B0-----:R-:W-:-:S04]  /*c570*/  LEA R86, P6, R93, R192, 0x1 ;  /* 0x000000c05d567211 */ /* 0x001fc800078c08ff */
[----:B------:R-:W-:Y:S01]  /*c580*/  LEA.HI.X.SX32 R87, R93, R194, 0x1, P6 ;  /* 0x000000c25d577211 */ /* 0x000fe200030f0eff */
[C---:B------:R-:W-:Y:S01]  /*c590*/  VIADD R93, R95.reuse, UR4 ;  /* 0x000000045f5d7c36 */ /* 0x040fe20008000000 */
[----:B------:R-:W-:-:S04]  /*c5a0*/  LEA R84, P6, R95, R192, 0x1 ;  /* 0x000000c05f547211 */ /* 0x000fc800078c08ff */
[----:B------:R-:W-:Y:S01]  /*c5b0*/  LEA.HI.X.SX32 R85, R95, R194, 0x1, P6 ;  /* 0x000000c25f557211 */ /* 0x000fe200030f0eff */
[----:B------:R-:W-:Y:S01]  /*c5c0*/  VIADD R95, R93, UR4 ;  /* 0x000000045d5f7c36 */ /* 0x000fe20008000000 */
[----:B------:R0:W-:Y:S01]  /*c5d0*/  @P3 STG.E.U16 desc[UR14][R86.64], R94 ;  /* 0x0000005e56003986 */ /* 0x0001e2000c10150e */
[----:B------:R-:W-:Y:S01]  /*c5e0*/  ISETP.LT.AND P1, PT, R175, UR6, !P0 ;  /* 0x00000006af007c0c */ /* 0x000fe2000c721270 */
[----:B------:R-:W-:Y:S01]  /*c5f0*/  ULDC UR6, c[0x0][0x22c] ;  /* 0x00008b0000067ab9 */ /* 0x000fe20000000800 */
[----:B------:R-:W-:Y:S01]  /*c600*/  ISETP.LT.AND P2, PT, R173, UR5, !P0 ;  /* 0x00000005ad007c0c */ /* 0x000fe2000c741270 */
[----:B------:R1:W-:Y:S01]  /*c610*/  @P4 STG.E.U16 desc[UR14][R84.64], R97 ;  /* 0x0000006154004986 */ /* 0x0003e2000c10150e */
[----:B------:R-:W-:Y:S01]  /*c620*/  PRMT R92, R97, 0x7632, R92 ;  /* 0x00007632615c7816 */ /* 0x000fe2000000005c */
[----:B------:R-:W-:Y:S01]  /*c630*/  ULDC UR5, c[0x0][0x22c] ;  /* 0x00008b0000057ab9 */ /* 0x000fe20000000800 */
[-C--:B0-----:R-:W-:Y:S02]  /*c640*/  LEA R86, P6, R93, R192.reuse, 0x1 ;  /* 0x000000c05d567211 */ /* 0x081fe400078c08ff */
[----:B-1----:R-:W-:-:S04]  /*c650*/  LEA R84, P4, R95, R192, 0x1 ;  /* 0x000000c05f547211 */ /* 0x002fc800078808ff */
[CC--:B------:R-:W-:Y:S01]  /*c660*/  LEA.HI.X.SX32 R85, R95.reuse, R194.reuse, 0x1, P4 ;  /* 0x000000c25f557211 */ /* 0x0c0fe200020f0eff */
[----:B------:R-:W-:Y:S01]  /*c670*/  VIADD R95, R95, UR4 ;  /* 0x000000045f5f7c36 */ /* 0x000fe20008000000 */
[----:B------:R-:W-:Y:S02]  /*c680*/  LEA.HI.X.SX32 R87, R93, R194, 0x1, P6 ;  /* 0x000000c25d577211 */ /* 0x000fe400030f0eff */
[----:B------:R-:W-:Y:S01]  /*c690*/  ISETP.LT.AND P5, PT, R172, UR5, !P0 ;  /* 0x00000005ac007c0c */ /* 0x000fe2000c7a1270 */
[----:B------:R-:W-:Y:S01]  /*c6a0*/  VIADD R93, R95, UR4 ;  /* 0x000000045f5d7c36 */ /* 0x000fe20008000000 */
[----:B------:R-:W-:Y:S01]  /*c6b0*/  ULDC UR5, c[0x0][0x22c] ;  /* 0x00008b0000057ab9 */ /* 0x000fe20000000800 */
[----:B------:R0:W-:Y:S01]  /*c6c0*/  @P1 STG.E.U16 desc[UR14][R86.64], R92 ;  /* 0x0000005c56001986 */ /* 0x0001e2000c10150e */
[----:B------:R-:W-:Y:S01]  /*c6d0*/  ISETP.LT.AND P3, PT, R171, UR5, !P0 ;  /* 0x00000005ab007c0c */ /* 0x000fe2000c761270 */
[----:B------:R-:W-:Y:S02]  /*c6e0*/  ULDC UR5, c[0x0][0x22c] ;  /* 0x00008b0000057ab9 */ /* 0x000fe40000000800 */
[----:B------:R1:W-:Y:S01]  /*c6f0*/  @P2 STG.E.U16 desc[UR14][R84.64], R98 ;  /* 0x0000006254002986 */ /* 0x0003e2000c10150e */
[----:B------:R-:W-:-:S02]  /*c700*/  PRMT R94, R98, 0x7632, R94 ;  /* 0x00007632625e7816 */ /* 0x000fc4000000005e */
[-C--:B0-----:R-:W-:Y:S02]  /*c710*/  LEA R86, P6, R93, R192.reuse, 0x1 ;  /* 0x000000c05d567211 */ /* 0x081fe400078c08ff */
[----:B-1----:R-:W-:Y:S02]  /*c720*/  LEA R84, P1, R95, R192, 0x1 ;  /* 0x000000c05f547211 */ /* 0x002fe400078208ff */
[CC--:B------:R-:W-:Y:S01]  /*c730*/  LEA.HI.X.SX32 R87, R93.reuse, R194.reuse, 0x1, P6 ;  /* 0x000000c25d577211 */ /* 0x0c0fe200030f0eff */
[----:B------:R-:W-:Y:S01]  /*c740*/  VIADD R93, R93, UR4 ;  /* 0x000000045d5d7c36 */ /* 0x000fe20008000000 */
[----:B------:R-:W-:Y:S02]  /*c750*/  LEA.HI.X.SX32 R85, R95, R194, 0x1, P1 ;  /* 0x000000c25f557211 */ /* 0x000fe400008f0eff */
[----:B------:R-:W-:Y:S01]  /*c760*/  ISETP.LT.AND P4, PT, R167, UR5, !P0 ;  /* 0x00000005a7007c0c */ /* 0x000fe2000c781270 */
[----:B------:R-:W-:Y:S01]  /*c770*/  ULDC UR5, c[0x0][0x22c] ;  /* 0x00008b0000057ab9 */ /* 0x000fe20000000800 */
[----:B------:R-:W-:Y:S01]  /*c780*/  VIADD R95, R93, UR4 ;  /* 0x000000045d5f7c36 */ /* 0x000fe20008000000 */
[----:B------:R0:W-:Y:S01]  /*c790*/  @P5 STG.E.U16 desc[UR14][R84.64], R94 ;  /* 0x0000005e54005986 */ /* 0x0001e2000c10150e */
[----:B------:R-:W-:Y:S01]  /*c7a0*/  ISETP.LT.AND P2, PT, R162, UR5, !P0 ;  /* 0x00000005a2007c0c */ /* 0x000fe2000c741270 */
[----:B------:R-:W-:-:S02]  /*c7b0*/  ULDC UR5, c[0x0][0x22c] ;  /* 0x00008b0000057ab9 */ /* 0x000fc40000000800 */
[----:B------:R1:W-:Y:S01]  /*c7c0*/  @P3 STG.E.U16 desc[UR14][R86.64], R99 ;  /* 0x0000006356003986 */ /* 0x0003e2000c10150e */
[----:B0-----:R-:W-:-:S04]  /*c7d0*/  LEA R84, P6, R93, R192, 0x1 ;  /* 0x000000c05d547211 */ /* 0x001fc800078c08ff */
[----:B------:R-:W-:Y:S01]  /*c7e0*/  LEA.HI.X.SX32 R85, R93, R194, 0x1, P6 ;  /* 0x000000c25d557211 */ /* 0x000fe200030f0eff */
[C---:B------:R-:W-:Y:S01]  /*c7f0*/  VIADD R93, R95.reuse, UR4 ;  /* 0x000000045f5d7c36 */ /* 0x040fe20008000000 */
[----:B-1----:R-:W-:Y:S02]  /*c800*/  LEA R86, P6, R95, R192, 0x1 ;  /* 0x000000c05f567211 */ /* 0x002fe400078c08ff */
[----:B------:R-:W-:Y:S02]  /*c810*/  PRMT R92, R99, 0x7632, R92 ;  /* 0x00007632635c7816 */ /* 0x000fe4000000005c */
[----:B------:R-:W-:Y:S01]  /*c820*/  LEA.HI.X.SX32 R87, R95, R194, 0x1, P6 ;  /* 0x000000c25f577211 */ /* 0x000fe200030f0eff */
[----:B------:R-:W-:Y:S01]  /*c830*/  VIADD R95, R93, UR4 ;  /* 0x000000045d5f7c36 */ /* 0x000fe20008000000 */
[----:B------:R-:W-:Y:S01]  /*c840*/  ISETP.LT.AND P1, PT, R163, UR6, !P0 ;  /* 0x00000006a3007c0c */ /* 0x000fe2000c721270 */
[----:B------:R0:W-:Y:S01]  /*c850*/  @P4 STG.E.U16 desc[UR14][R84.64], R92 ;  /* 0x0000005c54004986 */ /* 0x0001e2000c10150e */
[----:B------:R-:W-:Y:S01]  /*c860*/  ISETP.LT.AND P5, PT, R155, UR5, !P0 ;  /* 0x000000059b007c0c */ /* 0x000fe2000c7a1270 */
[----:B------:R-:W-:Y:S01]  /*c870*/  ULDC UR5, c[0x0][0x22c] ;  /* 0x00008b0000057ab9 */ /* 0x000fe20000000800 */
[----:B----4-:R-:W-:Y:S01]  /*c880*/  PRMT R94, R100, 0x7632, R94 ;  /* 0x00007632645e7816 */ /* 0x010fe2000000005e */
[----:B------:R1:W-:Y:S01]  /*c890*/  @P2 STG.E.U16 desc[UR14][R86.64], R100 ;  /* 0x0000006456002986 */ /* 0x0003e2000c10150e */
[----:B------:R-:W-:Y:S01]  /*c8a0*/  ISETP.LT.AND P3, PT, R159, UR5, !P0 ;  /* 0x000000059f007c0c */ /* 0x000fe2000c761270 */
[----:B------:R-:W-:Y:S01]  /*c8b0*/  ULDC UR5, c[0x0][0x22c] ;  /* 0x00008b0000057ab9 */ /* 0x000fe20000000800 */
[----:B------:R-:W-:Y:S01]  /*c8c0*/  ULDC UR6, c[0x0][0x22c] ;  /* 0x00008b0000067ab9 */ /* 0x000fe20000000800 */
[----:B0-----:R-:W-:-:S02]  /*c8d0*/  LEA R84, P6, R93, R192, 0x1 ;  /* 0x000000c05d547211 */ /* 0x001fc400078c08ff */
[----:B-1----:R-:W-:-:S04]  /*c8e0*/  LEA R86, P2, R95, R192, 0x1 ;  /* 0x000000c05f567211 */ /* 0x002fc800078408ff */
[CC--:B------:R-:W-:Y:S01]  /*c8f0*/  LEA.HI.X.SX32 R87, R95.reuse, R194.reuse, 0x1, P2 ;  /* 0x000000c25f577211 */ /* 0x0c0fe200010f0eff */
[----:B------:R-:W-:Y:S01]  /*c900*/  VIADD R95, R95, UR4 ;  /* 0x000000045f5f7c36 */ /* 0x000fe20008000000 */
[----:B------:R-:W-:-:S03]  /*c910*/  LEA.HI.X.SX32 R85, R93, R194, 0x1, P6 ;  /* 0x000000c25d557211 */ /* 0x000fc600030f0eff */
[----:B------:R-:W-:Y:S02]  /*c920*/  VIADD R93, R95, UR4 ;  /* 0x000000045f5d7c36 */ /* 0x000fe40008000000 */
[----:B------:R0:W-:Y:S01]  /*c930*/  @P1 STG.E.U16 desc[UR14][R84.64], R94 ;  /* 0x0000005e54001986 */ /* 0x0001e2000c10150e */
[----:B------:R-:W-:Y:S01]  /*c940*/  ISETP.LT.AND P4, PT, R161, UR5, !P0 ;  /* 0x00000005a1007c0c */ /* 0x000fe2000c781270 */
[----:B------:R-:W-:Y:S02]  /*c950*/  ULDC UR5, c[0x0][0x22c] ;  /* 0x00008b0000057ab9 */ /* 0x000fe40000000800 */
[----:B------:R1:W-:Y:S01]  /*c960*/  @P5 STG.E.U16 desc[UR14][R86.64], R101 ;  /* 0x0000006556005986 */ /* 0x0003e2000c10150e */
[----:B------:R-:W-:Y:S02]  /*c970*/  PRMT R92, R101, 0x7632, R92 ;  /* 0x00007632655c7816 */ /* 0x000fe4000000005c */
[-C--:B0-----:R-:W-:Y:S02]  /*c980*/  LEA R84, P1, R95, R192.reuse, 0x1 ;  /* 0x000000c05f547211 */ /* 0x081fe400078208ff */
[----:B-1----:R-:W-:-:S02]  /*c990*/  LEA R86, P6, R93, R192, 0x1 ;  /* 0x000000c05d567211 */ /* 0x002fc400078c08ff */
[-C--:B------:R-:W-:Y:S02]  /*c9a0*/  LEA.HI.X.SX32 R85, R95, R194.reuse, 0x1, P1 ;  /* 0x000000c25f557211 */ /* 0x080fe400008f0eff */
[C---:B------:R-:W-:Y:S01]  /*c9b0*/  LEA.HI.X.SX32 R87, R93.reuse, R194, 0x1, P6 ;  /* 0x000000c25d577211 */ /* 0x040fe200030f0eff */
[----:B------:R-:W-:Y:S01]  /*c9c0*/  VIADD R93, R93, UR4 ;  /* 0x000000045d5d7c36 */ /* 0x000fe20008000000 */
[----:B------:R-:W-:Y:S01]  /*c9d0*/  ISETP.LT.AND P2, PT, R160, UR5, !P0 ;  /* 0x00000005a0007c0c */ /* 0x000fe2000c741270 */
[----:B------:R-:W-:Y:S01]  /*c9e0*/  ULDC UR5, c[0x0][0x22c] ;  /* 0x00008b0000057ab9 */ /* 0x000fe20000000800 */
[----:B------:R0:W-:Y:S01]  /*c9f0*/  @P3 STG.E.U16 desc[UR14][R84.64], R92 ;  /* 0x0000005c54003986 */ /* 0x0001e2000c10150e */
[C---:B------:R-:W-:Y:S01]  /*ca00*/  VIADD R95, R93.reuse, UR4 ;  /* 0x000000045d5f7c36 */ /* 0x040fe20008000000 */
[----:B------:R-:W-:Y:S01]  /*ca10*/  ISETP.LT.AND P5, PT, R154, UR5, !P0 ;  /* 0x000000059a007c0c */ /* 0x000fe2000c7a1270 */
[----:B------:R-:W-:Y:S01]  /*ca20*/  ULDC UR5, c[0x0][0x22c] ;  /* 0x00008b0000057ab9 */ /* 0x000fe20000000800 */
[----:B------:R1:W-:Y:S01]  /*ca30*/  @P4 STG.E.U16 desc[UR14][R86.64], R102 ;  /* 0x0000006656004986 */ /* 0x0003e2000c10150e */
[----:B0-----:R-:W-:-:S04]  /*ca40*/  LEA R84, P6, R93, R192, 0x1 ;  /* 0x000000c05d547211 */ /* 0x001fc800078c08ff */
[----:B------:R-:W-:Y:S01]  /*ca50*/  LEA.HI.X.SX32 R85, R93, R194, 0x1, P6 ;  /* 0x000000c25d557211 */ /* 0x000fe200030f0eff */
[C---:B------:R-:W-:Y:S01]  /*ca60*/  VIADD R93, R95.reuse, UR4 ;  /* 0x000000045f5d7c36 */ /* 0x040fe20008000000 */
[C---:B-1----:R-:W-:Y:S02]  /*ca70*/  LEA R86, P6, R95.reuse, R192, 0x1 ;  /* 0x000000c05f567211 */ /* 0x042fe400078c08ff */
[----:B------:R-:W-:Y:S02]  /*ca80*/  PRMT R94, R102, 0x7632, R94 ;  /* 0x00007632665e7816 */ /* 0x000fe4000000005e */
[----:B------:R-:W-:Y:S01]  /*ca90*/  LEA.HI.X.SX32 R87, R95, R194, 0x1, P6 ;  /* 0x000000c25f577211 */ /* 0x000fe200030f0eff */
[----:B------:R-:W-:Y:S01]  /*caa0*/  VIADD R95, R93, UR4 ;  /* 0x000000045d5f7c36 */ /* 0x000fe20008000000 */
[----:B------:R-:W-:Y:S01]  /*cab0*/  ISETP.LT.AND P1, PT, R158, UR6, !P0 ;  /* 0x000000069e007c0c */ /* 0x000fe2000c721270 */
[----:B------:R0:W-:Y:S01]  /*cac0*/  @P2 STG.E.U16 desc[UR14][R84.64], R94 ;  /* 0x0000005e54002986 */ /* 0x0001e2000c10150e */
[----:B------:R-:W-:Y:S01]  /*cad0*/  ISETP.LT.AND P3, PT, R149, UR5, !P0 ;  /* 0x0000000595007c0c */ /* 0x000fe2000c761270 */
[----:B------:R-:W-:Y:S01]  /*cae0*/  ULDC UR5, c[0x0][0x22c] ;  /* 0x00008b0000057ab9 */ /* 0x000fe20000000800 */
[----:B------:R-:W-:Y:S01]  /*caf0*/  PRMT R92, R103, 0x7632, R92 ;  /* 0x00007632675c7816 */ /* 0x000fe2000000005c */
[----:B------:R1:W-:Y:S01]  /*cb00*/  @P5 STG.E.U16 desc[UR14][R86.64], R103 ;  /* 0x0000006756005986 */ /* 0x0003e2000c10150e */
[----:B------:R-:W-:Y:S01]  /*cb10*/  ULDC UR6, c[0x0][0x22c] ;  /* 0x00008b0000067ab9 */ /* 0x000fe20000000800 */
[----:B0-----:R-:W-:-:S02]  /*cb20*/  LEA R84, P6, R93, R192, 0x1 ;  /* 0x000000c05d547211 */ /* 0x001fc400078c08ff */
[----:B-1----:R-:W-:-:S04]  /*cb30*/  LEA R86, P5, R95, R192, 0x1 ;  /* 0x000000c05f567211 */ /* 0x002fc800078a08ff */
[CC--:B------:R-:W-:Y:S01]  /*cb40*/  LEA.HI.X.SX32 R87, R95.reuse, R194.reuse, 0x1, P5 ;  /* 0x000000c25f577211 */ /* 0x0c0fe200028f0eff */
[----:B------:R-:W-:Y:S01]  /*cb50*/  VIADD R95, R95, UR4 ;  /* 0x000000045f5f7c36 */ /* 0x000fe20008000000 */
[----:B------:R-:W-:-:S03]  /*cb60*/  LEA.HI.X.SX32 R85, R93, R194, 0x1, P6 ;  /* 0x000000c25d557211 */ /* 0x000fc600030f0eff */
[----:B------:R-:W-:Y:S02]  /*cb70*/  VIADD R93, R95, UR4 ;  /* 0x000000045f5d7c36 */ /* 0x000fe40008000000 */
[----:B------:R-:W-:Y:S01]  /*cb80*/  @P1 STG.E.U16 desc[UR14][R84.64], R92 ;  /* 0x0000005c54001986 */ /* 0x000fe2000c10150e */
[----:B------:R-:W-:Y:S01]  /*cb90*/  ISETP.LT.AND P4, PT, R151, UR5, !P0 ;  /* 0x0000000597007c0c */ /* 0x000fe2000c781270 */
[----:B------:R-:W-:Y:S02]  /*cba0*/  ULDC UR5, c[0x0][0x22c] ;  /* 0x00008b0000057ab9 */ /* 0x000fe40000000800 */
[----:B------:R0:W-:Y:S01]  /*cbb0*/  @P3 STG.E.U16 desc[UR14][R86.64], R104 ;  /* 0x0000006856003986 */ /* 0x0001e2000c10150e */
[----:B------:R-:W-:Y:S01]  /*cbc0*/  ISETP.LT.AND P2, PT, R153, UR5, !P0 ;  /* 0x0000000599007c0c */ /* 0x000fe2000c741270 */
[----:B------:R-:W-:Y:S01]  /*cbd0*/  ULDC UR5, c[0x0][0x22c] ;  /* 0x00008b0000057ab9 */ /* 0x000fe20000000800 */
[----:B------:R-:W-:Y:S02]  /*cbe0*/  PRMT R94, R104, 0x7632, R94 ;  /* 0x00007632685e7816 */ /* 0x000fe4000000005e */
[----:B0-----:R-:W-:-:S02]  /*cbf0*/  LEA R86, P6, R93, R192, 0x1 ;  /* 0x000000c05d567211 */ /* 0x001fc400078c08ff */
[----:B------:R-:W-:Y:S02]  /*cc00*/  LEA R84, P1, R95, R192, 0x1 ;  /* 0x000000c05f547211 */ /* 0x000fe400078208ff */
[CC--:B------:R-:W-:Y:S01]  /*cc10*/  LEA.HI.X.SX32 R87, R93.reuse, R194.reuse, 0x1, P6 ;  /* 0x000000c25d577211 */ /* 0x0c0fe200030f0eff */
[----:B------:R-:W-:Y:S01]  /*cc20*/  VIADD R93, R93, UR4 ;  /* 0x000000045d5d7c36 */ /* 0x000fe20008000000 */
[----:B------:R-:W-:Y:S02]  /*cc30*/  LEA.HI.X.SX32 R85, R95, R194, 0x1, P1 ;  /* 0x000000c25f557211 */ /* 0x000fe400008f0eff */
[----:B------:R-:W-:Y:S01]  /*cc40*/  ISETP.LT.AND P5, PT, R152, UR5, !P0 ;  /* 0x0000000598007c0c */ /* 0x000fe2000c7a1270 */
[C---:B------:R-:W-:Y:S01]  /*cc50*/  VIADD R95, R93.reuse, UR4 ;  /* 0x000000045d5f7c36 */ /* 0x040fe20008000000 */
[----:B------:R-:W-:Y:S01]  /*cc60*/  LEA R92, P6, R93, R192, 0x1 ;  /* 0x000000c05d5c7211 */ /* 0x000fe200078c08ff */
[----:B------:R0:W-:Y:S01]  /*cc70*/  @P4 STG.E.U16 desc[UR14][R84.64], R94 ;  /* 0x0000005e54004986 */ /* 0x0001e2000c10150e */
[----:B------:R-:W-:Y:S01]  /*cc80*/  ULDC UR5, c[0x0][0x22c] ;  /* 0x00008b0000057ab9 */ /* 0x000fe20000000800 */
[----:B------:R-:W-:Y:S01]  /*cc90*/  VIADD R97, R95, UR4 ;  /* 0x000000045f617c36 */ /* 0x000fe20008000000 */
[----:B------:R-:W-:Y:S01]  /*cca0*/  LEA.HI.X.SX32 R93, R93, R194, 0x1, P6 ;  /* 0x000000c25d5d7211 */ /* 0x000fe200030f0eff */
[----:B------:R1:W-:Y:S01]  /*ccb0*/  @P2 STG.E.U16 desc[UR14][R86.64], R105 ;  /* 0x0000006956002986 */ /* 0x0003e2000c10150e */
[----:B------:R-:W-:Y:S01]  /*ccc0*/  ISETP.LT.AND P3, PT, R148, UR5, !P0 ;  /* 0x0000000594007c0c */ /* 0x000fe2000c761270 */
[----:B------:R-:W-:Y:S01]  /*ccd0*/  ULDC UR5, c[0x0][0x22c] ;  /* 0x00008b0000057ab9 */ /* 0x000fe20000000800 */
[----:B0-----:R-:W-:-:S02]  /*cce0*/  LEA R84, P6, R95, R192, 0x1 ;  /* 0x000000c05f547211 */ /* 0x001fc400078c08ff */
[----:B-1----:R-:W-:Y:S02]  /*ccf0*/  PRMT R87, R105, 0x7632, R87 ;  /* 0x0000763269577816 */ /* 0x002fe40000000057 */
[----:B------:R-:W-:Y:S01]  /*cd00*/  LEA.HI.X.SX32 R85, R95, R194, 0x1, P6 ;  /* 0x000000c25f557211 */ /* 0x000fe200030f0eff */
[C---:B------:R-:W-:Y:S01]  /*cd10*/  VIADD R95, R97.reuse, UR4 ;  /* 0x00000004615f7c36 */ /* 0x040fe20008000000 */
[C---:B------:R-:W-:Y:S01]  /*cd20*/  LEA R86, P6, R97.reuse, R192, 0x1 ;  /* 0x000000c061567211 */ /* 0x040fe200078c08ff */
[----:B------:R0:W-:Y:S01]  /*cd30*/  @P5 STG.E.U16 desc[UR14][R92.64], R87 ;  /* 0x000000575c005986 */ /* 0x0001e2000c10150e */
[----:B------:R-:W-:Y:S01]  /*cd40*/  ISETP.LT.AND P1, PT, R150, UR6, !P0 ;  /* 0x0000000696007c0c */ /* 0x000fe2000c721270 */
[----:B------:R-:W-:Y:S01]  /*cd50*/  ULDC UR6, c[0x0][0x22c] ;  /* 0x00008b0000067ab9 */ /* 0x000fe20000000800 */
[----:B------:R-:W-:Y:S01]  /*cd60*/  ISETP.LT.AND P4, PT, R146, UR5, !P0 ;  /* 0x0000000592007c0c */ /* 0x000fe2000c781270 */
[----:B------:R1:W-:Y:S01]  /*cd70*/  @P3 STG.E.U16 desc[UR14][R84.64], R106 ;  /* 0x0000006a54003986 */ /* 0x0003e2000c10150e */
[----:B------:R-:W-:Y:S01]  /*cd80*/  ULDC UR5, c[0x0][0x22c] ;  /* 0x00008b0000057ab9 */ /* 0x000fe20000000800 */
[----:B0-----:R-:W-:Y:S01]  /*cd90*/  LEA.HI.X.SX32 R87, R97, R194, 0x1, P6 ;  /* 0x000000c261577211 */ /* 0x001fe200030f0eff */
[C---:B------:R-:W-:Y:S01]  /*cda0*/  VIADD R97, R95.reuse, UR4 ;  /* 0x000000045f617c36 */ /* 0x040fe20008000000 */
[----:B------:R-:W-:-:S03]  /*cdb0*/  LEA R94, P6, R95, R192, 0x1 ;  /* 0x000000c05f5e7211 */ /* 0x000fc600078c08ff */
[----:B------:R-:W-:Y:S01]  /*cdc0*/  VIADD R99, R97, UR4 ;  /* 0x0000000461637c36 */ /* 0x000fe20008000000 */
[----:B-1----:R-:W-:Y:S02]  /*cdd0*/  PRMT R85, R106, 0x7632, R85 ;  /* 0x000076326a557816 */ /* 0x002fe40000000055 */
[----:B------:R-:W-:Y:S02]  /*cde0*/  LEA.HI.X.SX32 R95, R95, R194, 0x1, P6 ;  /* 0x000000c25f5f7211 */ /* 0x000fe400030f0eff */
[----:B------:R-:W-:Y:S01]  /*cdf0*/  ISETP.LT.AND P2, PT, R143, UR5, !P0 ;  /* 0x000000058f007c0c */ /* 0x000fe2000c741270 */
[----:B------:R-:W-:Y:S01]  /*ce00*/  ULDC UR5, c[0x0][0x22c] ;  /* 0x00008b0000057ab9 */ /* 0x000fe20000000800 */
[-C--:B------:R-:W-:Y:S01]  /*ce10*/  LEA R84, P6, R99, R192.reuse, 0x1 ;  /* 0x000000c063547211 */ /* 0x080fe200078c08ff */
[----:B------:R0:W-:Y:S01]  /*ce20*/  @P1 STG.E.U16 desc[UR14][R86.64], R85 ;  /* 0x0000005556001986 */ /* 0x0001e2000c10150e */
[----:B------:R-:W-:Y:S01]  /*ce30*/  ISETP.LT.AND P5, PT, R147, UR5, !P0 ;  /* 0x0000000593007c0c */ /* 0x000fe2000c7a1270 */
[----:B------:R-:W-:Y:S01]  /*ce40*/  ULDC UR5, c[0x0][0x22c] ;  /* 0x00008b0000057ab9 */ /* 0x000fe20000000800 */
[----:B------:R-:W-:Y:S01]  /*ce50*/  LEA R92, P1, R97, R192, 0x1 ;  /* 0x000000c0615c7211 */ /* 0x000fe200078208ff */
[----:B------:R1:W-:Y:S01]  /*ce60*/  @P4 STG.E.U16 desc[UR14][R94.64], R107 ;  /* 0x0000006b5e004986 */ /* 0x0003e2000c10150e */
[----:B------:R-:W-:Y:S01]  /*ce70*/  ISETP.LT.AND P3, PT, R145, UR5, !P0 ;  /* 0x0000000591007c0c */ /* 0x000fe2000c761270 */
[----:B------:R-:W-:Y:S01]  /*ce80*/  ULDC UR5, c[0x0][0x22c] ;  /* 0x00008b0000057ab9 */ /* 0x000fe20000000800 */
[----:B------:R-:W-:-:S02]  /*ce90*/  LEA.HI.X.SX32 R93, R97, R194, 0x1, P1 ;  /* 0x000000c2615d7211 */ /* 0x000fc400008f0eff */
[C---:B0-----:R-:W-:Y:S01]  /*cea0*/  LEA.HI.X.SX32 R85, R99.reuse, R194, 0x1, P6 ;  /* 0x000000c263557211 */ /* 0x041fe200030f0eff */
[----:B------:R-:W-:Y:S01]  /*ceb0*/  VIADD R99, R99, UR4 ;  /* 0x0000000463637c36 */ /* 0x000fe20008000000 */
[----:B------:R-:W-:Y:S02]  /*cec0*/  PRMT R87, R107, 0x7632, R87 ;  /* 0x000076326b577816 */ /* 0x000fe40000000057 */
[----:B------:R-:W-:Y:S01]  /*ced0*/  ISETP.LT.AND P4, PT, R142, UR5, !P0 ;  /* 0x000000058e007c0c */ /* 0x000fe2000c781270 */
[C---:B-1----:R-:W-:Y:S01]  /*cee0*/  VIADD R95, R99.reuse, UR4 ;  /* 0x00000004635f7c36 */ /* 0x042fe20008000000 */
[----:B------:R-:W-:Y:S01]  /*cef0*/  LEA R86, P6, R99, R192, 0x1 ;  /* 0x000000c063567211 */ /* 0x000fe200078c08ff */
[----:B------:R0:W-:Y:S01]  /*cf00*/  @P2 STG.E.U16 desc[UR14][R92.64], R87 ;  /* 0x000000575c002986 */ /* 0x0001e2000c10150e */
[----:B------:R-:W-:Y:S01]  /*cf10*/  ISETP.LT.AND P1, PT, R144, UR6, !P0 ;  /* 0x0000000690007c0c */ /* 0x000fe2000c721270 */
[----:B------:R-:W-:Y:S01]  /*cf20*/  VIADD R97, R95, UR4 ;  /* 0x000000045f617c36 */ /* 0x000fe20008000000 */
[----:B------:R-:W-:Y:S01]  /*cf30*/  ULDC UR5, c[0x0][0x22c] ;  /* 0x00008b0000057ab9 */ /* 0x000fe20000000800 */
[----:B------:R1:W-:Y:S01]  /*cf40*/  @P5 STG.E.U16 desc[UR14][R84.64], R108 ;  /* 0x0000006c54005986 */ /* 0x0003e2000c10150e */
[----:B------:R-:W-:Y:S01]  /*cf50*/  ULDC UR6, c[0x0][0x22c] ;  /* 0x00008b0000067ab9 */ /* 0x000fe20000000800 */
[----:B0-----:R-:W-:-:S02]  /*cf60*/  LEA.HI.X.SX32 R87, R99, R194, 0x1, P6 ;  /* 0x000000c263577211 */ /* 0x001fc400030f0eff */
[----:B------:R-:W-:Y:S02]  /*cf70*/  LEA R92, P6, R95, R192, 0x1 ;  /* 0x000000c05f5c7211 */ /* 0x000fe400078c08ff */
[----:B-1----:R-:W-:Y:S01]  /*cf80*/  PRMT R85, R108, 0x7632, R85 ;  /* 0x000076326c557816 */ /* 0x002fe20000000055 */
[----:B------:R-:W-:Y:S01]  /*cf90*/  VIADD R99, R97, UR4 ;  /* 0x0000000461637c36 */ /* 0x000fe20008000000 */
[----:B------:R-:W-:-:S03]  /*cfa0*/  LEA.HI.X.SX32 R93, R95, R194, 0x1, P6 ;  /* 0x000000c25f5d7211 */ /* 0x000fc600030f0eff */
[----:B------:R0:W-:Y:S04]  /*cfb0*/  @P3 STG.E.U16 desc[UR14][R86.64], R85 ;  /* 0x0000005556003986 */ /* 0x0001e8000c10150e */
[----:B------:R1:W-:Y:S01]  /*cfc0*/  @P4 STG.E.U16 desc[UR14][R92.64], R109 ;  /* 0x0000006d5c004986 */ /* 0x0003e2000c10150e */
[-C--:B------:R-:W-:Y:S02]  /*cfd0*/  LEA R94, P4, R99, R192.reuse, 0x1 ;  /* 0x000000c0635e7211 */ /* 0x080fe400078808ff */
[----:B------:R-:W-:Y:S02]  /*cfe0*/  LEA R84, P6, R97, R192, 0x1 ;  /* 0x000000c061547211 */ /* 0x000fe400078c08ff */
[CC--:B------:R-:W-:Y:S01]  /*cff0*/  LEA.HI.X.SX32 R95, R99.reuse, R194.reuse, 0x1, P4 ;  /* 0x000000c2635f7211 */ /* 0x0c0fe200020f0eff */
[----:B------:R-:W-:Y:S01]  /*d000*/  VIADD R99, R99, UR4 ;  /* 0x0000000463637c36 */ /* 0x000fe20008000000 */
[----:B0-----:R-:W-:-:S03]  /*d010*/  LEA.HI.X.SX32 R85, R97, R194, 0x1, P6 ;  /* 0x000000c261557211 */ /* 0x001fc600030f0eff */
[----:B------:R-:W-:Y:S01]  /*d020*/  VIADD R97, R99, UR4 ;  /* 0x0000000463617c36 */ /* 0x000fe20008000000 */
[----:B------:R-:W-:Y:S01]  /*d030*/  ISETP.LT.AND P2, PT, R137, UR5, !P0 ;  /* 0x0000000589007c0c */ /* 0x000fe2000c741270 */
[----:B------:R-:W-:Y:S01]  /*d040*/  ULDC UR5, c[0x0][0x22c] ;  /* 0x00008b0000057ab9 */ /* 0x000fe20000000800 */
[----:B------:R-:W-:Y:S02]  /*d050*/  PRMT R87, R109, 0x7632, R87 ;  /* 0x000076326d577816 */ /* 0x000fe40000000057 */
[----:B------:R-:W-:Y:S01]  /*d060*/  ISETP.LT.AND P5, PT, R139, UR5, !P0 ;  /* 0x000000058b007c0c */ /* 0x000fe2000c7a1270 */
[----:B------:R-:W-:Y:S01]  /*d070*/  ULDC UR5, c[0x0][0x22c] ;  /* 0x00008b0000057ab9 */ /* 0x000fe20000000800 */
[-C--:B-1----:R-:W-:Y:S01]  /*d080*/  LEA R92, P6, R97, R192.reuse, 0x1 ;  /* 0x000000c0615c7211 */ /* 0x082fe200078c08ff */
[----:B------:R0:W-:Y:S01]  /*d090*/  @P1 STG.E.U16 desc[UR14][R84.64], R87 ;  /* 0x0000005754001986 */ /* 0x0001e2000c10150e */
[----:B------:R-:W-:Y:S01]  /*d0a0*/  ISETP.LT.AND P3, PT, R141, UR5, !P0 ;  /* 0x000000058d007c0c */ /* 0x000fe2000c761270 */
[----:B------:R-:W-:Y:S01]  /*d0b0*/  ULDC UR5, c[0x0][0x22c] ;  /* 0x00008b0000057ab9 */ /* 0x000fe20000000800 */
[----:B------:R-:W-:-:S02]  /*d0c0*/  LEA R86, P1, R99, R192, 0x1 ;  /* 0x000000c063567211 */ /* 0x000fc400078208ff */
[CC--:B------:R-:W-:Y:S01]  /*d0d0*/  LEA.HI.X.SX32 R93, R97.reuse, R194.reuse, 0x1, P6 ;  /* 0x000000c2615d7211 */ /* 0x0c0fe200030f0eff */
[----:B------:R-:W-:Y:S01]  /*d0e0*/  VIADD R97, R97, UR4 ;  /* 0x0000000461617c36 */ /* 0x000fe20008000000 */
[----:B------:R-:W-:Y:S01]  /*d0f0*/  ISETP.LT.AND P4, PT, R140, UR5, !P0 ;  /* 0x000000058c007c0c */ /* 0x000fe2000c781270 */
[----:B------:R1:W-:Y:S01]  /*d100*/  @P2 STG.E.U16 desc[UR14][R94.64], R110 ;  /* 0x0000006e5e002986 */ /* 0x0003e2000c10150e */
[----:B------:R-:W-:Y:S01]  /*d110*/  ULDC UR5, c[0x0][0x22c] ;  /* 0x00008b0000057ab9 */ /* 0x000fe20000000800 */
[----:B0-----:R-:W-:Y:S02]  /*d120*/  PRMT R85, R110, 0x7632, R85 ;  /* 0x000076326e557816 */ /* 0x001fe40000000055 */
[----:B------:R-:W-:Y:S02]  /*d130*/  LEA.HI.X.SX32 R87, R99, R194, 0x1, P1 ;  /* 0x000000c263577211 */ /* 0x000fe400008f0eff */
[C---:B------:R-:W-:Y:S02]  /*d140*/  LEA R84, P6, R97.reuse, R192, 0x1 ;  /* 0x000000c061547211 */ /* 0x040fe400078c08ff */
[----:B------:R-:W-:Y:S01]  /*d150*/  ISETP.LT.AND P2, PT, R136, UR5, !P0 ;  /* 0x0000000588007c0c */ /* 0x000fe2000c741270 */
[C---:B-1----:R-:W-:Y:S01]  /*d160*/  VIADD R95, R97.reuse, UR4 ;  /* 0x00000004615f7c36 */ /* 0x042fe20008000000 */
[----:B------:R0:W-:Y:S01]  /*d170*/  @P5 STG.E.U16 desc[UR14][R86.64], R85 ;  /* 0x0000005556005986 */ /* 0x0001e2000c10150e */
[----:B------:R-:W-:Y:S01]  /*d180*/  ISETP.LT.AND P1, PT, R138, UR6, !P0 ;  /* 0x000000068a007c0c */ /* 0x000fe2000c721270 */
[----:B------:R-:W-:Y:S01]  /*d190*/  ULDC UR5, c[0x0][0x22c] ;  /* 0x00008b0000057ab9 */ /* 0x000fe20000000800 */
[----:B------:R-:W-:Y:S01]  /*d1a0*/  ULDC UR6, c[0x0][0x22c] ;  /* 0x00008b0000067ab9 */ /* 0x000fe20000000800 */
[----:B------:R1:W-:Y:S01]  /*d1b0*/  @P3 STG.E.U16 desc[UR14][R92.64], R111 ;  /* 0x0000006f5c003986 */ /* 0x0003e2000c10150e */
[----:B0-----:R-:W-:Y:S01]  /*d1c0*/  LEA.HI.X.SX32 R85, R97, R194, 0x1, P6 ;  /* 0x000000c261557211 */ /* 0x001fe200030f0eff */
[C---:B------:R-:W-:Y:S01]  /*d1d0*/  VIADD R97, R95.reuse, UR4 ;  /* 0x000000045f617c36 */ /* 0x040fe20008000000 */
[----:B------:R-:W-:-:S02]  /*d1e0*/  LEA R86, P6, R95, R192, 0x1 ;  /* 0x000000c05f567211 */ /* 0x000fc400078c08ff */
        /* <DEDUP_REMOVED lines=9> */
[----:B------:R-:W-:Y:S01]  /*d280*/  ISETP.LT.AND P5, PT, R131, UR5, !P0 ;  /* 0x0000000583007c0c */ /* 0x000fe2000c7a1270 */
[----:B------:R-:W-:Y:S01]  /*d290*/  ULDC UR5, c[0x0][0x22c] ;  /* 0x00008b0000057ab9 */ /* 0x000fe20000000800 */
[----:B0-----:R-:W-:Y:S01]  /*d2a0*/  LEA.HI.X.SX32 R93, R97, R194, 0x1, P6 ;  /* 0x000000c2615d7211 */ /* 0x001fe200030f0eff */
[----:B------:R-:W-:Y:S01]  /*d2b0*/  VIADD R97, R99, UR4 ;  /* 0x0000000463617c36 */ /* 0x000fe20008000000 */
[----:B------:R-:W-:-:S02]  /*d2c0*/  PRMT R85, R44, 0x7632, R85 ;  /* 0x000076322c557816 */ /* 0x000fc40000000055 */
[----:B------:R-:W-:Y:S01]  /*d2d0*/  ISETP.LT.AND P3, PT, R133, UR5, !P0 ;  /* 0x0000000585007c0c */ /* 0x000fe2000c761270 */
[----:B------:R-:W-:Y:S01]  /*d2e0*/  ULDC UR5, c[0x0][0x22c] ;  /* 0x00008b0000057ab9 */ /* 0x000fe20000000800 */
[----:B-1----:R-:W-:Y:S01]  /*d2f0*/  LEA R86, P6, R97, R192, 0x1 ;  /* 0x000000c061567211 */ /* 0x002fe200078c08ff */
[----:B------:R0:W-:Y:S01]  /*d300*/  @P1 STG.E.U16 desc[UR14][R92.64], R85 ;  /* 0x000000555c001986 */ /* 0x0001e2000c10150e */
[----:B------:R-:W-:Y:S01]  /*d310*/  ISETP.LT.AND P4, PT, R135, UR5, !P0 ;  /* 0x0000000587007c0c */ /* 0x000fe2000c781270 */
[----:B------:R-:W-:Y:S01]  /*d320*/  ULDC UR5, c[0x0][0x22c] ;  /* 0x00008b0000057ab9 */ /* 0x000fe20000000800 */
[C---:B------:R-:W-:Y:S01]  /*d330*/  LEA.HI.X.SX32 R87, R97.reuse, R194, 0x1, P6 ;  /* 0x000000c261577211 */ /* 0x040fe200030f0eff */
[----:B------:R-:W-:Y:S01]  /*d340*/  VIADD R97, R97, UR4 ;  /* 0x0000000461617c36 */ /* 0x000fe20008000000 */
[-C--:B------:R-:W-:Y:S01]  /*d350*/  LEA R84, P1, R99, R192.reuse, 0x1 ;  /* 0x000000c063547211 */ /* 0x080fe200078208ff */
[----:B------:R1:W-:Y:S01]  /*d360*/  @P5 STG.E.U16 desc[UR14][R94.64], R45 ;  /* 0x0000002d5e005986 */ /* 0x0003e2000c10150e */
[----:B------:R-:W-:Y:S01]  /*d370*/  ISETP.LT.AND P2, PT, R134, UR5, !P0 ;  /* 0x0000000586007c0c */ /* 0x000fe2000c741270 */
[----:B------:R-:W-:Y:S01]  /*d380*/  ULDC UR5, c[0x0][0x22c] ;  /* 0x00008b0000057ab9 */ /* 0x000fe20000000800 */
[----:B------:R-:W-:-:S02]  /*d390*/  LEA R44, P6, R97, R192, 0x1 ;  /* 0x000000c0612c7211 */ /* 0x000fc400078c08ff */
[-C--:B0-----:R-:W-:Y:S01]  /*d3a0*/  LEA.HI.X.SX32 R85, R99, R194.reuse, 0x1, P1 ;  /* 0x000000c263557211 */ /* 0x081fe200008f0eff */
[----:B------:R-:W-:Y:S01]  /*d3b0*/  VIADD R93, R97, UR4 ;  /* 0x00000004615d7c36 */ /* 0x000fe20008000000 */
[----:B------:R-:W-:Y:S01]  /*d3c0*/  ISETP.LT.AND P5, PT, R130, UR5, !P0 ;  /* 0x0000000582007c0c */ /* 0x000fe2000c7a1270 */
[----:B------:R-:W-:Y:S01]  /*d3d0*/  ULDC UR5, c[0x0][0x22c] ;  /* 0x00008b0000057ab9 */ /* 0x000fe20000000800 */
[----:B-1----:R-:W-:Y:S02]  /*d3e0*/  PRMT R95, R45, 0x7632, R95 ;  /* 0x000076322d5f7816 */ /* 0x002fe4000000005f */
[----:B------:R-:W-:-:S03]  /*d3f0*/  LEA.HI.X.SX32 R45, R97, R194, 0x1, P6 ;  /* 0x000000c2612d7211 */ /* 0x000fc600030f0eff */
[----:B------:R0:W-:Y:S04]  /*d400*/  @P3 STG.E.U16 desc[UR14][R84.64], R95 ;  /* 0x0000005f54003986 */ /* 0x0001e8000c10150e */
[----:B------:R1:W-:Y:S01]  /*d410*/  @P4 STG.E.U16 desc[UR14][R86.64], R46 ;  /* 0x0000002e56004986 */ /* 0x0003e2000c10150e */
[C---:B0-----:R-:W-:Y:S01]  /*d420*/  LEA R84, P6, R93.reuse, R192, 0x1 ;  /* 0x000000c05d547211 */ /* 0x041fe200078c08ff */
[----:B------:R-:W-:Y:S01]  /*d430*/  VIADD R95, R93, UR4 ;  /* 0x000000045d5f7c36 */ /* 0x000fe20008000000 */
[----:B-1----:R-:W-:-:S03]  /*d440*/  PRMT R87, R46, 0x7632, R87 ;  /* 0x000076322e577816 */ /* 0x002fc60000000057 */
[----:B------:R-:W-:Y:S01]  /*d450*/  VIADD R97, R95, UR4 ;  /* 0x000000045f617c36 */ /* 0x000fe20008000000 */
[----:B------:R-:W-:Y:S01]  /*d460*/  LEA.HI.X.SX32 R85, R93, R194, 0x1, P6 ;  /* 0x000000c25d557211 */ /* 0x000fe200030f0eff */
[----:B------:R-:W-:Y:S04]  /*d470*/  @P2 STG.E.U16 desc[UR14][R44.64], R87 ;  /* 0x000000572c002986 */ /* 0x000fe8000c10150e */
[----:B------:R0:W-:Y:S01]  /*d480*/  @P5 STG.E.U16 desc[UR14][R84.64], R47 ;  /* 0x0000002f54005986 */ /* 0x0001e2000c10150e */
[C---:B------:R-:W-:Y:S02]  /*d490*/  LEA R92, P5, R97.reuse, R192, 0x1 ;  /* 0x000000c0615c7211 */ /* 0x040fe400078a08ff */
[----:B------:R-:W-:Y:S01]  /*d4a0*/  ISETP.LT.AND P1, PT, R132, UR6, !P0 ;  /* 0x0000000684007c0c */ /* 0x000fe2000c721270 */
[----:B------:R-:W-:Y:S01]  /*d4b0*/  ULDC UR6, c[0x0][0x22c] ;  /* 0x00008b0000067ab9 */ /* 0x000fe20000000800 */
[C---:B------:R-:W-:Y:S01]  /*d4c0*/  LEA.HI.X.SX32 R93, R97.reuse, R194, 0x1, P5 ;  /* 0x000000c2615d7211 */ /* 0x040fe200028f0eff */
[----:B------:R-:W-:Y:S01]  /*d4d0*/  VIADD R97, R97, UR4 ;  /* 0x0000000461617c36 */ /* 0x000fe20008000000 */
[----:B------:R-:W-:Y:S01]  /*d4e0*/  ISETP.LT.AND P3, PT, R125, UR5, !P0 ;  /* 0x000000057d007c0c */ /* 0x000fe2000c761270 */
[----:B------:R-:W-:Y:S01]  /*d4f0*/  ULDC UR5, c[0x0][0x22c] ;  /* 0x00008b0000057ab9 */ /* 0x000fe20000000800 */
[----:B------:R-:W-:Y:S01]  /*d500*/  LEA R86, P6, R95, R192, 0x1 ;  /* 0x000000c05f567211 */ /* 0x000fe200078c08ff */
[----:B0-----:R-:W-:Y:S01]  /*d510*/  VIADD R85, R97, UR4 ;  /* 0x0000000461557c36 */ /* 0x001fe20008000000 */
[----:B------:R-:W-:-:S02]  /*d520*/  PRMT R45, R47, 0x7632, R45 ;  /* 0x000076322f2d7816 */ /* 0x000fc4000000002d */
[----:B------:R-:W-:Y:S02]  /*d530*/  LEA.HI.X.SX32 R87, R95, R194, 0x1, P6 ;  /* 0x000000c25f577211 */ /* 0x000fe400030f0eff */
[----:B------:R-:W-:Y:S01]  /*d540*/  ISETP.LT.AND P4, PT, R127, UR5, !P0 ;  /* 0x000000057f007c0c */ /* 0x000fe2000c781270 */
[----:B------:R-:W-:Y:S01]  /*d550*/  ULDC UR5, c[0x0][0x22c] ;  /* 0x00008b0000057ab9 */ /* 0x000fe20000000800 */
[-C--:B------:R-:W-:Y:S01]  /*d560*/  LEA R46, P6, R85, R192.reuse, 0x1 ;  /* 0x000000c0552e7211 */ /* 0x080fe200078c08ff */
[----:B------:R0:W-:Y:S01]  /*d570*/  @P1 STG.E.U16 desc[UR14][R86.64], R45 ;  /* 0x0000002d56001986 */ /* 0x0001e2000c10150e */
[----:B------:R-:W-:Y:S01]  /*d580*/  ISETP.LT.AND P2, PT, R129, UR5, !P0 ;  /* 0x0000000581007c0c */ /* 0x000fe2000c741270 */
[----:B------:R-:W-:Y:S01]  /*d590*/  ULDC UR5, c[0x0][0x22c] ;  /* 0x00008b0000057ab9 */ /* 0x000fe20000000800 */
[----:B------:R-:W-:Y:S02]  /*d5a0*/  LEA R44, P1, R97, R192, 0x1 ;  /* 0x000000c0612c7211 */ /* 0x000fe400078208ff */
[CC--:B------:R-:W-:Y:S01]  /*d5b0*/  LEA.HI.X.SX32 R47, R85.reuse, R194.reuse, 0x1, P6 ;  /* 0x000000c2552f7211 */ /* 0x0c0fe200030f0eff */
[----:B------:R-:W-:Y:S01]  /*d5c0*/  VIADD R85, R85, UR4 ;  /* 0x0000000455557c36 */ /* 0x000fe20008000000 */
[----:B------:R1:W-:Y:S01]  /*d5d0*/  @P3 STG.E.U16 desc[UR14][R92.64], R48 ;  /* 0x000000305c003986 */ /* 0x0003e2000c10150e */
[----:B------:R-:W-:Y:S01]  /*d5e0*/  ISETP.LT.AND P5, PT, R128, UR5, !P0 ;  /* 0x0000000580007c0c */ /* 0x000fe2000c7a1270 */
[----:B------:R-:W-:Y:S01]  /*d5f0*/  ULDC UR5, c[0x0][0x22c] ;  /* 0x00008b0000057ab9 */ /* 0x000fe20000000800 */
[----:B0-----:R-:W-:Y:S01]  /*d600*/  LEA.HI.X.SX32 R45, R97, R194, 0x1, P1 ;  /* 0x000000c2612d7211 */ /* 0x001fe200008f0eff */
[C---:B------:R-:W-:Y:S01]  /*d610*/  VIADD R87, R85.reuse, UR4 ;  /* 0x0000000455577c36 */ /* 0x040fe20008000000 */
[----:B------:R-:W-:-:S02]  /*d620*/  LEA R84, P6, R85, R192, 0x1 ;  /* 0x000000c055547211 */ /* 0x000fc400078c08ff */
[----:B-1----:R-:W-:Y:S02]  /*d630*/  PRMT R93, R48, 0x7632, R93 ;  /* 0x00007632305d7816 */ /* 0x002fe4000000005d */
[----:B------:R-:W-:Y:S01]  /*d640*/  ISETP.LT.AND P3, PT, R124, UR5, !P0 ;  /* 0x000000057c007c0c */ /* 0x000fe2000c761270 */
[----:B------:R-:W-:Y:S02]  /*d650*/  ULDC UR5, c[0x0][0x22c] ;  /* 0x00008b0000057ab9 */ /* 0x000fe40000000800 */
[----:B------:R0:W-:Y:S01]  /*d660*/  @P4 STG.E.U16 desc[UR14][R44.64], R93 ;  /* 0x0000005d2c004986 */ /* 0x0001e2000c10150e */
[----:B------:R-:W-:-:S03]  /*d670*/  LEA.HI.X.SX32 R85, R85, R194, 0x1, P6 ;  /* 0x000000c255557211 */ /* 0x000fc600030f0eff */
[----:B------:R1:W-:Y:S01]  /*d680*/  @P2 STG.E.U16 desc[UR14][R46.64], R49 ;  /* 0x000000312e002986 */ /* 0x0003e2000c10150e */
[----:B------:R-:W-:Y:S01]  /*d690*/  ISETP.LT.AND P1, PT, R126, UR6, !P0 ;  /* 0x000000067e007c0c */ /* 0x000fe2000c721270 */
[----:B------:R-:W-:Y:S01]  /*d6a0*/  ULDC UR6, c[0x0][0x22c] ;  /* 0x00008b0000067ab9 */ /* 0x000fe20000000800 */
[C---:B0-----:R-:W-:Y:S01]  /*d6b0*/  VIADD R93, R87.reuse, UR4 ;  /* 0x00000004575d7c36 */ /* 0x041fe20008000000 */
[----:B------:R-:W-:Y:S02]  /*d6c0*/  LEA R44, P6, R87, R192, 0x1 ;  /* 0x000000c0572c7211 */ /* 0x000fe400078c08ff */
[----:B-1----:R-:W-:Y:S01]  /*d6d0*/  PRMT R47, R49, 0x7632, R47 ;  /* 0x00007632312f7816 */ /* 0x002fe2000000002f */
[----:B------:R-:W-:Y:S01]  /*d6e0*/  VIADD R49, R93, UR4 ;  /* 0x000000045d317c36 */ /* 0x000fe20008000000 */
[----:B------:R-:W-:Y:S02]  /*d6f0*/  LEA.HI.X.SX32 R45, R87, R194, 0x1, P6 ;  /* 0x000000c2572d7211 */ /* 0x000fe400030f0eff */
[----:B------:R-:W-:Y:S01]  /*d700*/  LEA R46, P6, R93, R192, 0x1 ;  /* 0x000000c05d2e7211 */ /* 0x000fe200078c08ff */
[----:B------:R-:W-:Y:S01]  /*d710*/  VIADD R87, R49, UR4 ;  /* 0x0000000431577c36 */ /* 0x000fe20008000000 */
[----:B------:R0:W-:Y:S01]  /*d720*/  @P5 STG.E.U16 desc[UR14][R84.64], R47 ;  /* 0x0000002f54005986 */ /* 0x0001e2000c10150e */
[----:B------:R-:W-:Y:S01]  /*d730*/  ISETP.LT.AND P4, PT, R122, UR5, !P0 ;  /* 0x000000057a007c0c */ /* 0x000fe2000c781270 */
[----:B------:R-:W-:-:S02]  /*d740*/  ULDC UR5, c[0x0][0x22c] ;  /* 0x00008b0000057ab9 */ /* 0x000fc40000000800 */
[----:B------:R1:W-:Y:S01]  /*d750*/  @P3 STG.E.U16 desc[UR14][R44.64], R50 ;  /* 0x000000322c003986 */ /* 0x0003e2000c10150e */
[----:B------:R-:W-:Y:S01]  /*d760*/  ISETP.LT.AND P2, PT, R119, UR5, !P0 ;  /* 0x0000000577007c0c */ /* 0x000fe2000c741270 */
[----:B------:R-:W-:Y:S01]  /*d770*/  ULDC UR5, c[0x0][0x22c] ;  /* 0x00008b0000057ab9 */ /* 0x000fe20000000800 */
[----:B0-----:R-:W-:Y:S01]  /*d780*/  LEA.HI.X.SX32 R47, R93, R194, 0x1, P6 ;  /* 0x000000c25d2f7211 */ /* 0x001fe200030f0eff */
[----:B------:R-:W-:Y:S01]  /*d790*/  VIADD R93, R87, UR4 ;  /* 0x00000004575d7c36 */ /* 0x000fe20008000000 */
[C---:B------:R-:W-:Y:S02]  /*d7a0*/  LEA R48, P6, R49.reuse, R192, 0x1 ;  /* 0x000000c031307211 */ /* 0x040fe400078c08ff */
[----:B-1----:R-:W-:Y:S02]  /*d7b0*/  PRMT R45, R50, 0x7632, R45 ;  /* 0x00007632322d7816 */ /* 0x002fe4000000002d */
[----:B------:R-:W-:Y:S02]  /*d7c0*/  LEA.HI.X.SX32 R49, R49, R194, 0x1, P6 ;  /* 0x000000c231317211 */ /* 0x000fe400030f0eff */
        /* <DEDUP_REMOVED lines=25> */
[----:B------:R-:W-:Y:S02]  /*d960*/  LEA.HI.X.SX32 R49, R49, R194, 0x1, P6 ;  /* 0x000000c231317211 */ /* 0x000fe400030f0eff */
[-C--:B------:R-:W-:Y:S01]  /*d970*/  LEA R44, P6, R51, R192.reuse, 0x1 ;  /* 0x000000c0332c7211 */ /* 0x080fe200078c08ff */
[----:B------:R0:W-:Y:S04]  /*d980*/  @P3 STG.E.U16 desc[UR14][R46.64], R45 ;  /* 0x0000002d2e003986 */ /* 0x0001e8000c10150e */
[----:B------:R1:W-:Y:S01]  /*d990*/  @P4 STG.E.U16 desc[UR14][R48.64], R53 ;  /* 0x0000003530004986 */ /* 0x0003e2000c10150e */
[----:B------:R-:W-:-:S02]  /*d9a0*/  LEA R50, P4, R85, R192, 0x1 ;  /* 0x000000c055327211 */ /* 0x000fc400078808ff */
[----:B------:R-:W-:Y:S01]  /*d9b0*/  ISETP.LT.AND P2, PT, R113, UR5, !P0 ;  /* 0x0000000571007c0c */ /* 0x000fe2000c741270 */
[----:B------:R-:W-:Y:S01]  /*d9c0*/  ULDC UR5, c[0x0][0x22c] ;  /* 0x00008b0000057ab9 */ /* 0x000fe20000000800 */
[-C--:B0-----:R-:W-:Y:S02]  /*d9d0*/  LEA.HI.X.SX32 R45, R51, R194.reuse, 0x1, P6 ;  /* 0x000000c2332d7211 */ /* 0x081fe400030f0eff */
[C---:B------:R-:W-:Y:S01]  /*d9e0*/  LEA.HI.X.SX32 R51, R85.reuse, R194, 0x1, P4 ;  /* 0x000000c255337211 */ /* 0x040fe200020f0eff */
[----:B------:R-:W-:Y:S01]  /*d9f0*/  VIADD R85, R85, UR4 ;  /* 0x0000000455557c36 */ /* 0x000fe20008000000 */
[----:B------:R-:W-:Y:S02]  /*da00*/  PRMT R47, R53, 0x7632, R47 ;  /* 0x00007632352f7816 */ /* 0x000fe4000000002f */
[----:B------:R-:W-:Y:S01]  /*da10*/  ISETP.LT.AND P5, PT, R115, UR5, !P0 ;  /* 0x0000000573007c0c */ /* 0x000fe2000c7a1270 */
[C---:B-1----:R-:W-:Y:S01]  /*da20*/  VIADD R53, R85.reuse, UR4 ;  /* 0x0000000455357c36 */ /* 0x042fe20008000000 */
[----:B------:R-:W-:Y:S01]  /*da30*/  ULDC UR5, c[0x0][0x22c] ;  /* 0x00008b0000057ab9 */ /* 0x000fe20000000800 */
[----:B------:R0:W-:Y:S01]  /*da40*/  @P1 STG.E.U16 desc[UR14][R44.64], R47 ;  /* 0x0000002f2c001986 */ /* 0x0001e2000c10150e */
[----:B------:R-:W-:-:S02]  /*da50*/  LEA R46, P1, R85, R192, 0x1 ;  /* 0x000000c0552e7211 */ /* 0x000fc400078208ff */
[----:B------:R-:W-:Y:S01]  /*da60*/  ISETP.LT.AND P3, PT, R117, UR5, !P0 ;  /* 0x0000000575007c0c */ /* 0x000fe2000c761270 */
[----:B------:R-:W-:Y:S01]  /*da70*/  ULDC UR5, c[0x0][0x22c] ;  /* 0x00008b0000057ab9 */ /* 0x000fe20000000800 */
[C---:B------:R-:W-:Y:S02]  /*da80*/  LEA R48, P6, R53.reuse, R192, 0x1 ;  /* 0x000000c035307211 */ /* 0x040fe400078c08ff */
[----:B------:R-:W-:Y:S01]  /*da90*/  ISETP.LT.AND P4, PT, R116, UR5, !P0 ;  /* 0x0000000574007c0c */ /* 0x000fe2000c781270 */
[----:B------:R-:W-:Y:S01]  /*daa0*/  ULDC UR5, c[0x0][0x22c] ;  /* 0x00008b0000057ab9 */ /* 0x000fe20000000800 */
[-C--:B------:R-:W-:Y:S01]  /*dab0*/  LEA.HI.X.SX32 R49, R53, R194.reuse, 0x1, P6 ;  /* 0x000000c235317211 */ /* 0x080fe200030f0eff */
[----:B------:R1:W-:Y:S01]  /*dac0*/  @P2 STG.E.U16 desc[UR14][R50.64], R54 ;  /* 0x0000003632002986 */ /* 0x0003e2000c10150e */
[----:B0-----:R-:W-:Y:S02]  /*dad0*/  PRMT R45, R54, 0x7632, R45 ;  /* 0x00007632362d7816 */ /* 0x001fe4000000002d */
[----:B------:R-:W-:Y:S01]  /*dae0*/  LEA.HI.X.SX32 R47, R85, R194, 0x1, P1 ;  /* 0x000000c2552f7211 */ /* 0x000fe200008f0eff */
[----:B------:R-:W-:Y:S01]  /*daf0*/  VIADD R53, R53, UR4 ;  /* 0x0000000435357c36 */ /* 0x000fe20008000000 */
[----:B------:R-:W-:Y:S01]  /*db00*/  ISETP.LT.AND P2, PT, R112, UR5, !P0 ;  /* 0x0000000570007c0c */ /* 0x000fe2000c741270 */
[----:B------:R-:W-:-:S02]  /*db10*/  ULDC UR5, c[0x0][0x22c] ;  /* 0x00008b0000057ab9 */ /* 0x000fc40000000800 */
[----:B------:R0:W-:Y:S01]  /*db20*/  @P5 STG.E.U16 desc[UR14][R46.64], R45 ;  /* 0x0000002d2e005986 */ /* 0x0001e2000c10150e */
[----:B------:R-:W-:Y:S01]  /*db30*/  ISETP.LT.AND P5, PT, R43, UR5, !P0 ;  /* 0x000000052b007c0c */ /* 0x000fe2000c7a1270 */
[C---:B------:R-:W-:Y:S01]  /*db40*/  VIADD R43, R53.reuse, UR4 ;  /* 0x00000004352b7c36 */ /* 0x040fe20008000000 */
[----:B------:R-:W-:Y:S01]  /*db50*/  LEA R44, P6, R53, R192, 0x1 ;  /* 0x000000c0352c7211 */ /* 0x000fe200078c08ff */
[----:B------:R2:W-:Y:S01]  /*db60*/  @P3 STG.E.U16 desc[UR14][R48.64], R55 ;  /* 0x0000003730003986 */ /* 0x0005e2000c10150e */
[----:B------:R-:W-:Y:S01]  /*db70*/  ISETP.LT.AND P1, PT, R114, UR6, !P0 ;  /* 0x0000000672007c0c */ /* 0x000fe2000c721270 */
[----:B-1----:R-:W-:Y:S01]  /*db80*/  VIADD R51, R43, UR4 ;  /* 0x000000042b337c36 */ /* 0x002fe20008000000 */
[----:B------:R-:W-:Y:S01]  /*db90*/  ULDC UR5, c[0x0][0x22c] ;  /* 0x00008b0000057ab9 */ /* 0x000fe20000000800 */
[----:B------:R-:W-:Y:S01]  /*dba0*/  ULDC UR6, c[0x0][0x22c] ;  /* 0x00008b0000067ab9 */ /* 0x000fe20000000800 */
[----:B0-----:R-:W-:Y:S02]  /*dbb0*/  LEA.HI.X.SX32 R45, R53, R194, 0x1, P6 ;  /* 0x000000c2352d7211 */ /* 0x001fe400030f0eff */
[----:B------:R-:W-:-:S02]  /*dbc0*/  LEA R46, P6, R43, R192, 0x1 ;  /* 0x000000c02b2e7211 */ /* 0x000fc400078c08ff */
[----:B--2---:R-:W-:Y:S02]  /*dbd0*/  PRMT R49, R55, 0x7632, R49 ;  /* 0x0000763237317816 */ /* 0x004fe40000000031 */
[----:B------:R-:W-:Y:S01]  /*dbe0*/  LEA.HI.X.SX32 R47, R43, R194, 0x1, P6 ;  /* 0x000000c22b2f7211 */ /* 0x000fe200030f0eff */
[C---:B------:R-:W-:Y:S01]  /*dbf0*/  VIADD R43, R51.reuse, UR4 ;  /* 0x00000004332b7c36 */ /* 0x040fe20008000000 */
[-C--:B------:R-:W-:Y:S01]  /*dc00*/  LEA R48, P6, R51, R192.reuse, 0x1 ;  /* 0x000000c033307211 */ /* 0x080fe200078c08ff */
[----:B------:R0:W-:Y:S04]  /*dc10*/  @P4 STG.E.U16 desc[UR14][R44.64], R49 ;  /* 0x000000312c004986 */ /* 0x0001e8000c10150e */
[----:B------:R1:W-:Y:S01]  /*dc20*/  @P2 STG.E.U16 desc[UR14][R46.64], R56 ;  /* 0x000000382e002986 */ /* 0x0003e2000c10150e */
[----:B------:R-:W-:-:S02]  /*dc30*/  LEA R50, P2, R43, R192, 0x1 ;  /* 0x000000c02b327211 */ /* 0x000fc400078408ff */
[-C--:B0-----:R-:W-:Y:S02]  /*dc40*/  LEA.HI.X.SX32 R49, R51, R194.reuse, 0x1, P6 ;  /* 0x000000c233317211 */ /* 0x081fe400030f0eff */
[C---:B------:R-:W-:Y:S01]  /*dc50*/  LEA.HI.X.SX32 R51, R43.reuse, R194, 0x1, P2 ;  /* 0x000000c22b337211 */ /* 0x040fe200010f0eff */
[----:B------:R-:W-:Y:S01]  /*dc60*/  VIADD R43, R43, UR4 ;  /* 0x000000042b2b7c36 */ /* 0x000fe20008000000 */
[----:B------:R-:W-:Y:S02]  /*dc70*/  PRMT R45, R56, 0x7632, R45 ;  /* 0x00007632382d7816 */ /* 0x000fe4000000002d */
[----:B------:R-:W-:Y:S01]  /*dc80*/  ISETP.LT.AND P3, PT, R89, UR5, !P0 ;  /* 0x0000000559007c0c */ /* 0x000fe2000c761270 */
[C---:B------:R-:W-:Y:S01]  /*dc90*/  VIADD R53, R43.reuse, UR4 ;  /* 0x000000042b357c36 */ /* 0x040fe20008000000 */
[----:B------:R-:W-:Y:S01]  /*dca0*/  ULDC UR5, c[0x0][0x22c] ;  /* 0x00008b0000057ab9 */ /* 0x000fe20000000800 */
[----:B------:R0:W-:Y:S01]  /*dcb0*/  @P1 STG.E.U16 desc[UR14][R48.64], R45 ;  /* 0x0000002d30001986 */ /* 0x0001e2000c10150e */
[----:B------:R-:W-:-:S02]  /*dcc0*/  LEA R44, P1, R43, R192, 0x1 ;  /* 0x000000c02b2c7211 */ /* 0x000fc400078208ff */
[----:B------:R-:W-:Y:S01]  /*dcd0*/  ISETP.LT.AND P4, PT, R91, UR5, !P0 ;  /* 0x000000055b007c0c */ /* 0x000fe2000c781270 */
[----:B------:R-:W-:Y:S01]  /*dce0*/  ULDC UR5, c[0x0][0x22c] ;  /* 0x00008b0000057ab9 */ /* 0x000fe20000000800 */
[C---:B-1----:R-:W-:Y:S02]  /*dcf0*/  LEA R46, P6, R53.reuse, R192, 0x1 ;  /* 0x000000c0352e7211 */ /* 0x042fe400078c08ff */
[----:B------:R-:W-:Y:S01]  /*dd00*/  ISETP.LT.AND P2, PT, R90, UR5, !P0 ;  /* 0x000000055a007c0c */ /* 0x000fe2000c741270 */
[----:B------:R-:W-:Y:S01]  /*dd10*/  ULDC UR5, c[0x0][0x22c] ;  /* 0x00008b0000057ab9 */ /* 0x000fe20000000800 */
[-C--:B------:R-:W-:Y:S01]  /*dd20*/  LEA.HI.X.SX32 R47, R53, R194.reuse, 0x1, P6 ;  /* 0x000000c2352f7211 */ /* 0x080fe200030f0eff */
[----:B------:R-:W-:Y:S01]  /*dd30*/  @P5 STG.E.U16 desc[UR14][R50.64], R57 ;  /* 0x0000003932005986 */ /* 0x000fe2000c10150e */
        /* <DEDUP_REMOVED lines=9> */
[----:B------:R-:W-:Y:S01]  /*ddd0*/  ULDC UR5, c[0x0][0x22c] ;  /* 0x00008b0000057ab9 */ /* 0x000fe20000000800 */
[----:B------:R1:W-:Y:S01]  /*dde0*/  @P4 STG.E.U16 desc[UR14][R46.64], R58 ;  /* 0x0000003a2e004986 */ /* 0x0003e2000c10150e */
[----:B------:R-:W-:Y:S02]  /*ddf0*/  ISETP.LT.AND P4, PT, R39, UR5, !P0 ;  /* 0x0000000527007c0c */ /* 0x000fe4000c781270 */
[----:B------:R-:W-:Y:S01]  /*de00*/  LEA.HI.X.SX32 R43, R53, R194, 0x1, P6 ;  /* 0x000000c2352b7211 */ /* 0x000fe200030f0eff */
[C---:B------:R-:W-:Y:S01]  /*de10*/  VIADD R39, R37.reuse, UR4 ;  /* 0x0000000425277c36 */ /* 0x040fe20008000000 */
[----:B------:R-:W-:Y:S01]  /*de20*/  ISETP.LT.AND P1, PT, R88, UR6, !P0 ;  /* 0x0000000658007c0c */ /* 0x000fe2000c721270 */
[----:B------:R-:W-:Y:S01]  /*de30*/  ULDC UR5, c[0x0][0x22c] ;  /* 0x00008b0000057ab9 */ /* 0x000fe20000000800 */
[----:B0-----:R-:W-:Y:S01]  /*de40*/  LEA R44, P6, R37, R192, 0x1 ;  /* 0x000000c0252c7211 */ /* 0x001fe200078c08ff */
[----:B------:R-:W-:-:S03]  /*de50*/  ULDC UR6, c[0x0][0x22c] ;  /* 0x00008b0000067ab9 */ /* 0x000fc60000000800 */
[----:B------:R-:W-:Y:S02]  /*de60*/  LEA.HI.X.SX32 R45, R37, R194, 0x1, P6 ;  /* 0x000000c2252d7211 */ /* 0x000fe400030f0eff */
[----:B-1----:R-:W-:Y:S01]  /*de70*/  PRMT R47, R58, 0x7632, R47 ;  /* 0x000076323a2f7816 */ /* 0x002fe2000000002f */
[----:B------:R-:W-:-:S04]  /*de80*/  VIADD R37, R39, UR4 ;  /* 0x0000000427257c36 */ /* 0x000fc80008000000 */
        /* <DEDUP_REMOVED lines=13> */
[-C--:B------:R-:W-:Y:S01]  /*df60*/  LEA R42, P6, R39, R192.reuse, 0x1 ;  /* 0x000000c0272a7211 */ /* 0x080fe200078c08ff */
[----:B------:R0:W-:Y:S01]  /*df70*/  @P1 STG.E.U16 desc[UR14][R46.64], R41 ;  /* 0x000000292e001986 */ /* 0x0001e2000c10150e */
[----:B------:R-:W-:Y:S02]  /*df80*/  LEA R40, P1, R37, R192, 0x1 ;  /* 0x000000c025287211 */ /* 0x000fe400078208ff */
[CC--:B------:R-:W-:Y:S01]  /*df90*/  LEA.HI.X.SX32 R43, R39.reuse, R194.reuse, 0x1, P6 ;  /* 0x000000c2272b7211 */ /* 0x0c0fe200030f0eff */
[----:B------:R-:W-:Y:S01]  /*dfa0*/  VIADD R39, R39, UR4 ;  /* 0x0000000427277c36 */ /* 0x000fe20008000000 */
[----:B-1----:R-:W-:Y:S01]  /*dfb0*/  PRMT R44, R60, 0x7632, R44 ;  /* 0x000076323c2c7816 */ /* 0x002fe2000000002c */
[----:B------:R-:W-:Y:S01]  /*dfc0*/  @P3 STG.E.U16 desc[UR14][R48.64], R60 ;  /* 0x0000003c30003986 */ /* 0x000fe2000c10150e */
[----:B0-----:R-:W-:-:S02]  /*dfd0*/  LEA.HI.X.SX32 R41, R37, R194, 0x1, P1 ;  /* 0x000000c225297211 */ /* 0x001fc400008f0eff */
[----:B------:R-:W-:Y:S01]  /*dfe0*/  ISETP.LT.AND P1, PT, R36, UR5, !P0 ;  /* 0x0000000524007c0c */ /* 0x000fe2000c721270 */
[----:B------:R-:W-:Y:S01]  /*dff0*/  ULDC UR5, c[0x0][0x22c] ;  /* 0x00008b0000057ab9 */ /* 0x000fe20000000800 */
[C---:B------:R-:W-:Y:S01]  /*e000*/  LEA R36, P6, R39.reuse, R192, 0x1 ;  /* 0x000000c027247211 */ /* 0x040fe200078c08ff */
[----:B------:R0:W-:Y:S01]  /*e010*/  @P4 STG.E.U16 desc[UR14][R40.64], R44 ;  /* 0x0000002c28004986 */ /* 0x0001e2000c10150e */
[----:B------:R-:W-:Y:S01]  /*e020*/  VIADD R45, R39, UR4 ;  /* 0x00000004272d7c36 */ /* 0x000fe20008000000 */
[----:B------:R-:W-:Y:S01]  /*e030*/  ISETP.LT.AND P4, PT, R34, UR5, !P0 ;  /* 0x0000000522007c0c */ /* 0x000fe2000c781270 */
[----:B------:R-:W-:Y:S01]  /*e040*/  ULDC UR5, c[0x0][0x22c] ;  /* 0x00008b0000057ab9 */ /* 0x000fe20000000800 */
[----:B------:R1:W-:Y:S01]  /*e050*/  @P2 STG.E.U16 desc[UR14][R42.64], R61 ;  /* 0x0000003d2a002986 */ /* 0x0003e2000c10150e */
[----:B------:R-:W-:Y:S01]  /*e060*/  ISETP.LT.AND P3, PT, R38, UR6, !P0 ;  /* 0x0000000626007c0c */ /* 0x000fe2000c761270 */
[----:B------:R-:W-:Y:S01]  /*e070*/  ULDC UR6, c[0x0][0x22c] ;  /* 0x00008b0000067ab9 */ /* 0x000fe20000000800 */
[----:B------:R-:W-:Y:S01]  /*e080*/  ISETP.LT.AND P2, PT, R31, UR5, !P0 ;  /* 0x000000051f007c0c */ /* 0x000fe2000c741270 */
[----:B------:R-:W-:Y:S01]  /*e090*/  VIADD R31, R45, UR4 ;  /* 0x000000042d1f7c36 */ /* 0x000fe20008000000 */
[----:B------:R-:W-:Y:S01]  /*e0a0*/  LEA.HI.X.SX32 R37, R39, R194, 0x1, P6 ;  /* 0x000000c227257211 */ /* 0x000fe200030f0eff */
[----:B------:R-:W-:Y:S01]  /*e0b0*/  ULDC UR5, c[0x0][0x22c] ;  /* 0x00008b0000057ab9 */ /* 0x000fe20000000800 */
[----:B------:R-:W-:-:S02]  /*e0c0*/  LEA R38, P6, R45, R192, 0x1 ;  /* 0x000000c02d267211 */ /* 0x000fc400078c08ff */
[----:B0-----:R-:W-:Y:S02]  /*e0d0*/  PRMT R41, R61, 0x7632, R41 ;  /* 0x000076323d297816 */ /* 0x001fe40000000029 */
[----:B------:R-:W-:Y:S01]  /*e0e0*/  LEA.HI.X.SX32 R39, R45, R194, 0x1, P6 ;  /* 0x000000c22d277211 */ /* 0x000fe200030f0eff */
[C---:B-1----:R-:W-:Y:S01]  /*e0f0*/  VIADD R43, R31.reuse, UR4 ;  /* 0x000000041f2b7c36 */ /* 0x042fe20008000000 */
[----:B------:R-:W-:Y:S01]  /*e100*/  LEA R34, P6, R31, R192, 0x1 ;  /* 0x000000c01f227211 */ /* 0x000fe200078c08ff */
[----:B------:R0:W-:Y:S01]  /*e110*/  @P5 STG.E.U16 desc[UR14][R36.64], R41 ;  /* 0x0000002924005986 */ /* 0x0001e2000c10150e */
[----:B------:R-:W-:Y:S01]  /*e120*/  ISETP.LT.AND P5, PT, R35, UR5, !P0 ;  /* 0x0000000523007c0c */ /* 0x000fe2000c7a1270 */
[----:B------:R-:W-:Y:S01]  /*e130*/  ULDC UR5, c[0x0][0x22c] ;  /* 0x00008b0000057ab9 */ /* 0x000fe20000000800 */
[----:B------:R-:W-:Y:S02]  /*e140*/  LEA.HI.X.SX32 R35, R31, R194, 0x1, P6 ;  /* 0x000000c21f237211 */ /* 0x000fe400030f0eff */
[----:B------:R-:W-:-:S02]  /*e150*/  LEA R40, P6, R43, R192, 0x1 ;  /* 0x000000c02b287211 */ /* 0x000fc400078c08ff */
[----:B------:R-:W-:Y:S01]  /*e160*/  PRMT R31, R62, 0x7632, R31 ;  /* 0x000076323e1f7816 */ /* 0x000fe2000000001f */
[----:B------:R-:W-:Y:S01]  /*e170*/  @P1 STG.E.U16 desc[UR14][R38.64], R62 ;  /* 0x0000003e26001986 */ /* 0x000fe2000c10150e */
[----:B------:R-:W-:Y:S01]  /*e180*/  ISETP.LT.AND P1, PT, R33, UR5, !P0 ;  /* 0x0000000521007c0c */ /* 0x000fe2000c721270 */
[----:B------:R-:W-:Y:S01]  /*e190*/  ULDC UR5, c[0x0][0x22c] ;  /* 0x00008b0000057ab9 */ /* 0x000fe20000000800 */
[C---:B0-----:R-:W-:Y:S01]  /*e1a0*/  LEA.HI.X.SX32 R41, R43.reuse, R194, 0x1, P6 ;  /* 0x000000c22b297211 */ /* 0x041fe200030f0eff */
[----:B------:R-:W-:Y:S01]  /*e1b0*/  VIADD R43, R43, UR4 ;  /* 0x000000042b2b7c36 */ /* 0x000fe20008000000 */
[----:B------:R0:W-:Y:S01]  /*e1c0*/  @P3 STG.E.U16 desc[UR14][R34.64], R31 ;  /* 0x0000001f22003986 */ /* 0x0001e2000c10150e */
[----:B------:R-:W-:Y:S01]  /*e1d0*/  ISETP.LT.AND P3, PT, R32, UR5, !P0 ;  /* 0x0000000520007c0c */ /* 0x000fe2000c761270 */
[----:B------:R-:W-:Y:S02]  /*e1e0*/  ULDC UR5, c[0x0][0x22c] ;  /* 0x00008b0000057ab9 */ /* 0x000fe40000000800 */
[----:B------:R-:W-:Y:S01]  /*e1f0*/  @P4 STG.E.U16 desc[UR14][R40.64], R63 ;  /* 0x0000003f28004986 */ /* 0x000fe2000c10150e */
[----:B------:R-:W-:-:S02]  /*e200*/  LEA R32, P6, R43, R192, 0x1 ;  /* 0x000000c02b207211 */ /* 0x000fc400078c08ff */
[----:B------:R-:W-:Y:S01]  /*e210*/  ISETP.LT.AND P4, PT, R29, UR5, !P0 ;  /* 0x000000051d007c0c */ /* 0x000fe2000c781270 */
[----:B------:R-:W-:Y:S01]  /*e220*/  VIADD R29, R43, UR4 ;  /* 0x000000042b1d7c36 */ /* 0x000fe20008000000 */
[----:B------:R-:W-:Y:S01]  /*e230*/  PRMT R37, R63, 0x7632, R37 ;  /* 0x000076323f257816 */ /* 0x000fe20000000025 */
[----:B------:R-:W-:Y:S01]  /*e240*/  ULDC UR4, c[0x0][0x248] ;  /* 0x0000920000047ab9 */ /* 0x000fe20000000800 */
[----:B------:R-:W-:Y:S01]  /*e250*/  LEA.HI.X.SX32 R33, R43, R194, 0x1, P6 ;  /* 0x000000c22b217211 */ /* 0x000fe200030f0eff */
[C---:B0-----:R-:W-:Y:S01]  /*e260*/  VIADD R31, R29.reuse, UR4 ;  /* 0x000000041d1f7c36 */ /* 0x041fe20008000000 */
[C---:B------:R-:W-:Y:S01]  /*e270*/  LEA R34, P6, R29.reuse, R192, 0x1 ;  /* 0x000000c01d227211 */ /* 0x040fe200078c08ff */
[----:B------:R-:W-:Y:S01]  /*e280*/  ULDC UR5, c[0x0][0x22c] ;  /* 0x00008b0000057ab9 */ /* 0x000fe20000000800 */
[----:B------:R-:W-:Y:S01]  /*e290*/  ULDC UR4, c[0x0][0x248] ;  /* 0x0000920000047ab9 */ /* 0x000fe20000000800 */
[----:B------:R0:W-:Y:S01]  /*e2a0*/  @P2 STG.E.U16 desc[UR14][R32.64], R37 ;  /* 0x0000002520002986 */ /* 0x0001e2000c10150e */
[----:B------:R-:W-:Y:S01]  /*e2b0*/  LEA.HI.X.SX32 R35, R29, R194, 0x1, P6 ;  /* 0x000000c21d237211 */ /* 0x000fe200030f0eff */
[C---:B------:R-:W-:Y:S01]  /*e2c0*/  VIADD R29, R31.reuse, UR4 ;  /* 0x000000041f1d7c36 */ /* 0x040fe20008000000 */
[----:B------:R-:W-:Y:S01]  /*e2d0*/  ISETP.LT.AND P2, PT, R30, UR5, !P0 ;  /* 0x000000051e007c0c */ /* 0x000fe2000c741270 */
[----:B------:R-:W-:Y:S01]  /*e2e0*/  ULDC UR4, c[0x0][0x22c] ;  /* 0x00008b0000047ab9 */ /* 0x000fe20000000800 */
[----:B------:R-:W-:Y:S01]  /*e2f0*/  LEA R30, P6, R31, R192, 0x1 ;  /* 0x000000c01f1e7211 */ /* 0x000fe200078c08ff */
[----:B------:R-:W-:Y:S01]  /*e300*/  @P5 STG.E.U16 desc[UR14][R34.64], R64 ;  /* 0x0000004022005986 */ /* 0x000fe2000c10150e */
[----:B------:R-:W-:-:S02]  /*e310*/  ULDC UR5, c[0x0][0x22c] ;  /* 0x00008b0000057ab9 */ /* 0x000fc40000000800 */
[----:B------:R-:W-:Y:S02]  /*e320*/  LEA.HI.X.SX32 R31, R31, R194, 0x1, P6 ;  /* 0x000000c21f1f7211 */ /* 0x000fe400030f0eff */
[----:B------:R-:W-:Y:S02]  /*e330*/  LEA R36, P6, R29, R192, 0x1 ;  /* 0x000000c01d247211 */ /* 0x000fe400078c08ff */
[----:B0-----:R-:W-:Y:S02]  /*e340*/  PRMT R33, R64, 0x7632, R33 ;  /* 0x0000763240217816 */ /* 0x001fe40000000021 */
[----:B------:R-:W-:Y:S01]  /*e350*/  ISETP.LT.AND P5, PT, R27, UR4, !P0 ;  /* 0x000000041b007c0c */ /* 0x000fe2000c7a1270 */
[----:B------:R-:W-:Y:S01]  /*e360*/  ULDC UR4, c[0x0][0x248] ;  /* 0x0000920000047ab9 */ /* 0x000fe20000000800 */
[C---:B------:R-:W-:Y:S01]  /*e370*/  LEA.HI.X.SX32 R37, R29.reuse, R194, 0x1, P6 ;  /* 0x000000c21d257211 */ /* 0x040fe200030f0eff */
[----:B------:R-:W-:Y:S01]  /*e380*/  VIADD R29, R29, UR4 ;  /* 0x000000041d1d7c36 */ /* 0x000fe20008000000 */
[----:B------:R0:W-:Y:S01]  /*e390*/  @P1 STG.E.U16 desc[UR14][R30.64], R33 ;  /* 0x000000211e001986 */ /* 0x0001e2000c10150e */
[----:B------:R-:W-:Y:S01]  /*e3a0*/  ISETP.LT.AND P1, PT, R28, UR5, !P0 ;  /* 0x000000051c007c0c */ /* 0x000fe2000c721270 */
[----:B------:R-:W-:Y:S01]  /*e3b0*/  ULDC UR5, c[0x0][0x22c] ;  /* 0x00008b0000057ab9 */ /* 0x000fe20000000800 */
[----:B------:R-:W-:Y:S01]  /*e3c0*/  ULDC UR4, c[0x0][0x248] ;  /* 0x0000920000047ab9 */ /* 0x000fe20000000800 */
[----:B------:R-:W-:Y:S01]  /*e3d0*/  @P3 STG.E.U16 desc[UR14][R36.64], R65 ;  /* 0x0000004124003986 */ /* 0x000fe2000c10150e */
[----:B------:R-:W-:-:S02]  /*e3e0*/  LEA R28, P6, R29, R192, 0x1 ;  /* 0x000000c01d1c7211 */ /* 0x000fc400078c08ff */
[----:B------:R-:W-:Y:S01]  /*e3f0*/  ISETP.LT.AND P3, PT, R25, UR5, !P0 ;  /* 0x0000000519007c0c */ /* 0x000fe2000c761270 */
[C---:B------:R-:W-:Y:S01]  /*e400*/  VIADD R25, R29.reuse, UR4 ;  /* 0x000000041d197c36 */ /* 0x040fe20008000000 */
[----:B------:R-:W-:Y:S01]  /*e410*/  LEA.HI.X.SX32 R29, R29, R194, 0x1, P6 ;  /* 0x000000c21d1d7211 */ /* 0x000fe200030f0eff */
[----:B------:R-:W-:Y:S01]  /*e420*/  ULDC UR4, c[0x0][0x248] ;  /* 0x0000920000047ab9 */ /* 0x000fe20000000800 */
[----:B------:R-:W-:Y:S01]  /*e430*/  ULDC UR5, c[0x0][0x22c] ;  /* 0x00008b0000057ab9 */ /* 0x000fe20000000800 */
[----:B0-----:R-:W-:Y:S01]  /*e440*/  PRMT R33, R65, 0x7632, R33 ;  /* 0x0000763241217816 */ /* 0x001fe20000000021 */
[C---:B------:R-:W-:Y:S01]  /*e450*/  VIADD R27, R25.reuse, UR4 ;  /* 0x00000004191b7c36 */ /* 0x040fe20008000000 */
[C---:B------:R-:W-:Y:S01]  /*e460*/  LEA R30, P6, R25.reuse, R192, 0x1 ;  /* 0x000000c0191e7211 */ /* 0x040fe200078c08ff */
[----:B------:R-:W-:Y:S02]  /*e470*/  ULDC UR4, c[0x0][0x248] ;  /* 0x0000920000047ab9 */ /* 0x000fe40000000800 */
        /* <DEDUP_REMOVED lines=160> */
[----:B------:R-:W-:Y:S01]  /*ee80*/  ISETP.LT.AND P2, PT, R3, UR4, !P0 ;  /* 0x0000000403007c0c */ /* 0x000fe2000c741270 */
[----:B------:R-:W-:Y:S01]  /*ee90*/  ULDC UR4, c[0x0][0x248] ;  /* 0x0000920000047ab9 */ /* 0x000fe20000000800 */
[----:B0-----:R-:W-:Y:S02]  /*eea0*/  PRMT R9, R76, 0x7632, R9 ;  /* 0x000076324c097816 */ /* 0x001fe40000000009 */
[C---:B------:R-:W-:Y:S01]  /*eeb0*/  LEA.HI.X.SX32 R13, R5.reuse, R194, 0x1, P6 ;  /* 0x000000c2050d7211 */ /* 0x040fe200030f0eff */
[----:B------:R-:W-:Y:S01]  /*eec0*/  VIADD R5, R5, UR4 ;  /* 0x0000000405057c36 */ /* 0x000fe20008000000 */
[----:B------:R-:W-:Y:S01]  /*eed0*/  ULDC UR4, c[0x0][0x248] ;  /* 0x0000920000047ab9 */ /* 0x000fe20000000800 */
[----:B------:R0:W-:Y:S01]  /*eee0*/  @P5 STG.E.U16 desc[UR14][R6.64], R9 ;  /* 0x0000000906005986 */ /* 0x0001e2000c10150e */
[----:B------:R-:W-:Y:S01]  /*eef0*/  ISETP.LT.AND P5, PT, R4, UR5, !P0 ;  /* 0x0000000504007c0c */ /* 0x000fe2000c7a1270 */
[C---:B------:R-:W-:Y:S01]  /*ef00*/  VIADD R3, R5.reuse, UR4 ;  /* 0x0000000405037c36 */ /* 0x040fe20008000000 */
[C---:B------:R-:W-:Y:S01]  /*ef10*/  LEA R4, P6, R5.reuse, R192, 0x1 ;  /* 0x000000c005047211 */ /* 0x040fe200078c08ff */
[----:B------:R-:W-:Y:S01]  /*ef20*/  ULDC UR5, c[0x0][0x22c] ;  /* 0x00008b0000057ab9 */ /* 0x000fe20000000800 */
[----:B------:R-:W-:Y:S01]  /*ef30*/  @P1 STG.E.U16 desc[UR14][R12.64], R77 ;  /* 0x0000004d0c001986 */ /* 0x000fe2000c10150e */
[----:B------:R-:W-:Y:S01]  /*ef40*/  ULDC UR4, c[0x0][0x248] ;  /* 0x0000920000047ab9 */ /* 0x000fe20000000800 */
[----:B------:R-:W-:Y:S01]  /*ef50*/  ISETP.LT.AND P1, PT, R2, UR5, !P0 ;  /* 0x0000000502007c0c */ /* 0x000fe2000c721270 */
[----:B------:R-:W-:Y:S01]  /*ef60*/  ULDC UR5, c[0x0][0x22c] ;  /* 0x00008b0000057ab9 */ /* 0x000fe20000000800 */
[----:B------:R-:W-:-:S02]  /*ef70*/  LEA.HI.X.SX32 R5, R5, R194, 0x1, P6 ;  /* 0x000000c205057211 */ /* 0x000fc400030f0eff */
[C---:B------:R-:W-:Y:S01]  /*ef80*/  LEA R2, P6, R3.reuse, R192, 0x1 ;  /* 0x000000c003027211 */ /* 0x040fe200078c08ff */
[----:B0-----:R-:W-:Y:S01]  /*ef90*/  VIADD R9, R3, UR4 ;  /* 0x0000000403097c36 */ /* 0x001fe20008000000 */
[----:B------:R-:W-:Y:S01]  /*efa0*/  PRMT R7, R77, 0x7632, R7 ;  /* 0x000076324d077816 */ /* 0x000fe20000000007 */
[----:B------:R-:W-:Y:S01]  /*efb0*/  ULDC UR4, c[0x0][0x248] ;  /* 0x0000920000047ab9 */ /* 0x000fe20000000800 */
[----:B------:R-:W-:Y:S02]  /*efc0*/  LEA.HI.X.SX32 R3, R3, R194, 0x1, P6 ;  /* 0x000000c203037211 */ /* 0x000fe400030f0eff */
[C---:B------:R-:W-:Y:S01]  /*efd0*/  LEA R6, P6, R9.reuse, R192, 0x1 ;  /* 0x000000c009067211 */ /* 0x040fe200078c08ff */
[----:B------:R0:W-:Y:S04]  /*efe0*/  @P3 STG.E.U16 desc[UR14][R4.64], R7 ;  /* 0x0000000704003986 */ /* 0x0001e8000c10150e */
[----:B------:R1:W-:Y:S01]  /*eff0*/  @P4 STG.E.U16 desc[UR14][R2.64], R78 ;  /* 0x0000004e02004986 */ /* 0x0003e2000c10150e */
[C---:B0-----:R-:W-:Y:S01]  /*f000*/  LEA.HI.X.SX32 R7, R9.reuse, R194, 0x1, P6 ;  /* 0x000000c209077211 */ /* 0x041fe200030f0eff */
[----:B------:R-:W-:Y:S01]  /*f010*/  VIADD R9, R9, UR4 ;  /* 0x0000000409097c36 */ /* 0x000fe20008000000 */
[----:B------:R-:W-:Y:S01]  /*f020*/  PRMT R5, R78, 0x7632, R5 ;  /* 0x000076324e057816 */ /* 0x000fe20000000005 */
[----:B------:R-:W-:-:S02]  /*f030*/  ULDC UR4, c[0x0][0x248] ;  /* 0x0000920000047ab9 */ /* 0x000fc40000000800 */
[C---:B-1----:R-:W-:Y:S01]  /*f040*/  VIADD R3, R9.reuse, UR4 ;  /* 0x0000000409037c36 */ /* 0x042fe20008000000 */
[----:B------:R-:W-:Y:S01]  /*f050*/  LEA R4, P6, R9, R192, 0x1 ;  /* 0x000000c009047211 */ /* 0x000fe200078c08ff */
[----:B------:R0:W-:Y:S01]  /*f060*/  @P2 STG.E.U16 desc[UR14][R6.64], R5 ;  /* 0x0000000506002986 */ /* 0x0001e2000c10150e */
[----:B------:R-:W-:Y:S01]  /*f070*/  ULDC UR4, c[0x0][0x248] ;  /* 0x0000920000047ab9 */ /* 0x000fe20000000800 */
[----:B------:R-:W-:Y:S01]  /*f080*/  ISETP.LT.AND P3, PT, R165, UR5, !P0 ;  /* 0x00000005a5007c0c */ /* 0x000fe2000c761270 */
[----:B------:R-:W-:Y:S01]  /*f090*/  ULDC UR5, c[0x0][0x22c] ;  /* 0x00008b0000057ab9 */ /* 0x000fe20000000800 */
[----:B0-----:R-:W-:Y:S01]  /*f0a0*/  LEA.HI.X.SX32 R5, R9, R194, 0x1, P6 ;  /* 0x000000c209057211 */ /* 0x001fe200030f0eff */
[C---:B------:R-:W-:Y:S01]  /*f0b0*/  VIADD R9, R3.reuse, UR4 ;  /* 0x0000000403097c36 */ /* 0x040fe20008000000 */
[----:B------:R-:W-:Y:S01]  /*f0c0*/  LEA R2, P6, R3, R192, 0x1 ;  /* 0x000000c003027211 */ /* 0x000fe200078c08ff */
[----:B------:R-:W-:Y:S01]  /*f0d0*/  ULDC UR4, c[0x0][0x22c] ;  /* 0x00008b0000047ab9 */ /* 0x000fe20000000800 */
[----:B------:R-:W-:Y:S01]  /*f0e0*/  PRMT R7, R79, 0x7632, R7 ;  /* 0x000076324f077816 */ /* 0x000fe20000000007 */
[----:B------:R-:W-:Y:S01]  /*f0f0*/  @P5 STG.E.U16 desc[UR14][R4.64], R79 ;  /* 0x0000004f04005986 */ /* 0x000fe2000c10150e */
[----:B------:R-:W-:-:S02]  /*f100*/  LEA.HI.X.SX32 R3, R3, R194, 0x1, P6 ;  /* 0x000000c203037211 */ /* 0x000fc400030f0eff */
[----:B------:R-:W-:Y:S02]  /*f110*/  LEA R6, P5, R9, R192, 0x1 ;  /* 0x000000c009067211 */ /* 0x000fe400078a08ff */
[----:B------:R-:W-:Y:S01]  /*f120*/  ISETP.LT.AND P6, PT, R169, UR4, !P0 ;  /* 0x00000004a9007c0c */ /* 0x000fe2000c7c1270 */
[----:B------:R0:W-:Y:S01]  /*f130*/  @P1 STG.E.U16 desc[UR14][R2.64], R7 ;  /* 0x0000000702001986 */ /* 0x0001e2000c10150e */
[----:B------:R-:W-:Y:S01]  /*f140*/  ULDC UR4, c[0x0][0x248] ;  /* 0x0000920000047ab9 */ /* 0x000fe20000000800 */
[----:B------:R-:W-:Y:S01]  /*f150*/  ISETP.LT.AND P4, PT, R166, UR5, !P0 ;  /* 0x00000005a6007c0c */ /* 0x000fe2000c781270 */
[----:B------:R-:W-:Y:S01]  /*f160*/  ULDC UR5, c[0x0][0x22c] ;  /* 0x00008b0000057ab9 */ /* 0x000fe20000000800 */
[----:B------:R-:W1:Y:S01]  /*f170*/  LDS.128 R164, [R164] ;  /* 0x00000000a4a47984 */ /* 0x000e620000000c00 */
[C---:B0-----:R-:W-:Y:S01]  /*f180*/  LEA.HI.X.SX32 R7, R9.reuse, R194, 0x1, P5 ;  /* 0x000000c209077211 */ /* 0x041fe200028f0eff */
[----:B------:R-:W-:Y:S01]  /*f190*/  VIADD R9, R9, UR4 ;  /* 0x0000000409097c36 */ /* 0x000fe20008000000 */
[----:B------:R-:W-:-:S03]  /*f1a0*/  ULDC UR4, c[0x0][0x248] ;  /* 0x0000920000047ab9 */ /* 0x000fc60000000800 */
[----:B---3--:R-:W-:Y:S01]  /*f1b0*/  @P3 STG.E.U16 desc[UR14][R6.64], R80 ;  /* 0x0000005006003986 */ /* 0x008fe2000c10150e */
[C---:B------:R-:W-:Y:S01]  /*f1c0*/  LEA R4, P3, R9.reuse, R192, 0x1 ;  /* 0x000000c009047211 */ /* 0x040fe200078608ff */
[C---:B------:R-:W-:Y:S01]  /*f1d0*/  VIADD R11, R9.reuse, UR4 ;  /* 0x00000004090b7c36 */ /* 0x040fe20008000000 */
[----:B------:R-:W-:Y:S01]  /*f1e0*/  ISETP.LT.AND P2, PT, R168, UR5, !P0 ;  /* 0x00000005a8007c0c */ /* 0x000fe2000c741270 */
[----:B------:R-:W-:Y:S01]  /*f1f0*/  ULDC UR4, c[0x0][0x22c] ;  /* 0x00008b0000047ab9 */ /* 0x000fe20000000800 */
[----:B------:R-:W-:Y:S01]  /*f200*/  LEA.HI.X.SX32 R5, R9, R194, 0x1, P3 ;  /* 0x000000c209057211 */ /* 0x000fe200018f0eff */
[----:B------:R-:W-:Y:S01]  /*f210*/  ULDC UR5, c[0x0][0x22c] ;  /* 0x00008b0000057ab9 */ /* 0x000fe20000000800 */
[----:B------:R-:W-:Y:S02]  /*f220*/  PRMT R3, R80, 0x7632, R3 ;  /* 0x0000763250037816 */ /* 0x000fe40000000003 */
[----:B------:R-:W-:-:S03]  /*f230*/  LEA R2, P3, R11, R192, 0x1 ;  /* 0x000000c00b027211 */ /* 0x000fc600078608ff */
[----:B------:R0:W-:Y:S01]  /*f240*/  @P4 STG.E.U16 desc[UR14][R4.64], R3 ;  /* 0x0000000304004986 */ /* 0x0001e2000c10150e */
[----:B------:R-:W-:Y:S01]  /*f250*/  ISETP.LT.AND P4, PT, R177, UR4, !P0 ;  /* 0x00000004b1007c0c */ /* 0x000fe2000c781270 */
[----:B------:R-:W-:Y:S01]  /*f260*/  ULDC UR4, c[0x0][0x248] ;  /* 0x0000920000047ab9 */ /* 0x000fe20000000800 */
[----:B------:R-:W-:Y:S01]  /*f270*/  ISETP.LT.AND P1, PT, R170, UR5, !P0 ;  /* 0x00000005aa007c0c */ /* 0x000fe2000c721270 */
[----:B------:R-:W-:Y:S01]  /*f280*/  ULDC UR5, c[0x0][0x22c] ;  /* 0x00008b0000057ab9 */ /* 0x000fe20000000800 */
[C---:B0-----:R-:W-:Y:S01]  /*f290*/  LEA.HI.X.SX32 R3, R11.reuse, R194, 0x1, P3 ;  /* 0x000000c20b037211 */ /* 0x041fe200018f0eff */
[----:B------:R-:W-:Y:S01]  /*f2a0*/  VIADD R11, R11, UR4 ;  /* 0x000000040b0b7c36 */ /* 0x000fe20008000000 */
[----:B------:R-:W-:-:S03]  /*f2b0*/  ULDC UR4, c[0x0][0x248] ;  /* 0x0000920000047ab9 */ /* 0x000fc60000000800 */
[----:B------:R0:W-:Y:S01]  /*f2c0*/  @P2 STG.E.U16 desc[UR14][R2.64], R81 ;  /* 0x0000005102002986 */ /* 0x0001e2000c10150e */
[C---:B------:R-:W-:Y:S01]  /*f2d0*/  LEA R6, P2, R11.reuse, R192, 0x1 ;  /* 0x000000c00b067211 */ /* 0x040fe200078408ff */
[----:B------:R-:W-:Y:S01]  /*f2e0*/  VIADD R5, R11, UR4 ;  /* 0x000000040b057c36 */ /* 0x000fe20008000000 */
[----:B------:R-:W-:Y:S01]  /*f2f0*/  ULDC UR4, c[0x0][0x248] ;  /* 0x0000920000047ab9 */ /* 0x000fe20000000800 */
[----:B------:R-:W-:Y:S02]  /*f300*/  PRMT R10, R81, 0x7632, R10 ;  /* 0x00007632510a7816 */ /* 0x000fe4000000000a */
[----:B------:R-:W-:Y:S01]  /*f310*/  LEA.HI.X.SX32 R7, R11, R194, 0x1, P2 ;  /* 0x000000c20b077211 */ /* 0x000fe200010f0eff */
[C---:B------:R-:W-:Y:S01]  /*f320*/  VIADD R9, R5.reuse, UR4 ;  /* 0x0000000405097c36 */ /* 0x040fe20008000000 */
[-C--:B------:R-:W-:Y:S01]  /*f330*/  LEA R4, P2, R5, R192.reuse, 0x1 ;  /* 0x000000c005047211 */ /* 0x080fe200078408ff */
[----:B------:R-:W-:Y:S02]  /*f340*/  ULDC UR4, c[0x0][0x248] ;  /* 0x0000920000047ab9 */ /* 0x000fe40000000800 */
[----:B------:R2:W-:Y:S01]  /*f350*/  @P6 STG.E.U16 desc[UR14][R6.64], R10 ;  /* 0x0000000a06006986 */ /* 0x0005e2000c10150e */
[C---:B0-----:R-:W-:Y:S01]  /*f360*/  LEA R2, P6, R9.reuse, R192, 0x1 ;  /* 0x000000c009027211 */ /* 0x041fe200078c08ff */
[----:B------:R-:W-:Y:S01]  /*f370*/  VIADD R11, R9, UR4 ;  /* 0x00000004090b7c36 */ /* 0x000fe20008000000 */
[-C--:B------:R-:W-:Y:S01]  /*f380*/  LEA.HI.X.SX32 R5, R5, R194.reuse, 0x1, P2 ;  /* 0x000000c205057211 */ /* 0x080fe200010f0eff */
[----:B------:R-:W-:Y:S01]  /*f390*/  ULDC UR4, c[0x0][0x22c] ;  /* 0x00008b0000047ab9 */ /* 0x000fe20000000800 */
[----:B------:R-:W-:-:S02]  /*f3a0*/  LEA.HI.X.SX32 R3, R9, R194, 0x1, P6 ;  /* 0x000000c209037211 */ /* 0x000fc400030f0eff */
[----:B------:R-:W-:Y:S01]  /*f3b0*/  ISETP.LT.AND P5, PT, R176, UR5, !P0 ;  /* 0x00000005b0007c0c */ /* 0x000fe2000c7a1270 */
[----:B------:R0:W-:Y:S01]  /*f3c0*/  @P1 STG.E.U16 desc[UR14][R4.64], R82 ;  /* 0x0000005204001986 */ /* 0x0001e2000c10150e */
[----:B------:R-:W-:Y:S01]  /*f3d0*/  LEA R8, P6, R11, R192, 0x1 ;  /* 0x000000c00b087211 */ /* 0x000fe200078c08ff */
[----:B------:R-:W-:Y:S01]  /*f3e0*/  ULDC UR5, c[0x0][0x22c] ;  /* 0x00008b0000057ab9 */ /* 0x000fe20000000800 */
[----:B------:R-:W-:Y:S01]  /*f3f0*/  ISETP.LT.AND P1, PT, R181, UR4, !P0 ;  /* 0x00000004b5007c0c */ /* 0x000fe2000c721270 */
[----:B------:R-:W-:Y:S01]  /*f400*/  ULDC UR4, c[0x0][0x248] ;  /* 0x0000920000047ab9 */ /* 0x000fe20000000800 */
[C---:B------:R-:W-:Y:S01]  /*f410*/  LEA.HI.X.SX32 R9, R11.reuse, R194, 0x1, P6 ;  /* 0x000000c20b097211 */ /* 0x040fe200030f0eff */
[----:B------:R-:W-:Y:S01]  /*f420*/  VIADD R11, R11, UR4 ;  /* 0x000000040b0b7c36 */ /* 0x000fe20008000000 */
[----:B------:R-:W-:Y:S01]  /*f430*/  ULDC UR4, c[0x0][0x248] ;  /* 0x0000920000047ab9 */ /* 0x000fe20000000800 */
[----:B------:R-:W-:Y:S01]  /*f440*/  ISETP.LT.AND P3, PT, R178, UR5, !P0 ;  /* 0x00000005b2007c0c */ /* 0x000fe2000c761270 */
[----:B------:R-:W-:Y:S01]  /*f450*/  ULDC UR5, c[0x0][0x22c] ;  /* 0x00008b0000057ab9 */ /* 0x000fe20000000800 */
[C---:B--2---:R-:W-:Y:S01]  /*f460*/  VIADD R7, R11.reuse, UR4 ;  /* 0x000000040b077c36 */ /* 0x044fe20008000000 */
[----:B0-----:R-:W-:Y:S01]  /*f470*/  PRMT R5, R82, 0x7632, R5 ;  /* 0x0000763252057816 */ /* 0x001fe20000000005 */
[----:B------:R-:W-:Y:S01]  /*f480*/  ULDC UR4, c[0x0][0x248] ;  /* 0x0000920000047ab9 */ /* 0x000fe20000000800 */
[----:B------:R-:W-:-:S02]  /*f490*/  LEA R4, P6, R11, R192, 0x1 ;  /* 0x000000c00b047211 */ /* 0x000fc400078c08ff */
[----:B------:R-:W-:Y:S01]  /*f4a0*/  ISETP.LT.AND P2, PT, R180, UR5, !P0 ;  /* 0x00000005b4007c0c */ /* 0x000fe2000c741270 */
[----:B------:R0:W-:Y:S01]  /*f4b0*/  @P5 STG.E.U16 desc[UR14][R2.64], R5 ;  /* 0x0000000502005986 */ /* 0x0001e2000c10150e */
[----:B------:R-:W-:Y:S01]  /*f4c0*/  PRMT R10, R83, 0x7632, R10 ;  /* 0x00007632530a7816 */ /* 0x000fe2000000000a */
[----:B------:R-:W-:Y:S02]  /*f4d0*/  ULDC UR5, c[0x0][0x22c] ;  /* 0x00008b0000057ab9 */ /* 0x000fe40000000800 */
[----:B------:R2:W-:Y:S01]  /*f4e0*/  @P4 STG.E.U16 desc[UR14][R8.64], R83 ;  /* 0x0000005308004986 */ /* 0x0005e2000c10150e */
[----:B0-----:R-:W-:Y:S02]  /*f4f0*/  LEA.HI.X.SX32 R5, R11, R194, 0x1, P6 ;  /* 0x000000c20b057211 */ /* 0x001fe400030f0eff */
[C---:B------:R-:W-:Y:S01]  /*f500*/  LEA R2, P6, R7.reuse, R192, 0x1 ;  /* 0x000000c007027211 */ /* 0x040fe200078c08ff */
[----:B--2---:R-:W-:Y:S01]  /*f510*/  VIADD R9, R7, UR4 ;  /* 0x0000000407097c36 */ /* 0x004fe20008000000 */
[----:B------:R-:W-:-:S02]  /*f520*/  ULDC UR4, c[0x0][0x248] ;  /* 0x0000920000047ab9 */ /* 0x000fc40000000800 */
[----:B------:R-:W-:Y:S02]  /*f530*/  LEA.HI.X.SX32 R3, R7, R194, 0x1, P6 ;  /* 0x000000c207037211 */ /* 0x000fe400030f0eff */
[C---:B------:R-:W-:Y:S01]  /*f540*/  LEA R6, P6, R9.reuse, R192, 0x1 ;  /* 0x000000c009067211 */ /* 0x040fe200078c08ff */
[----:B------:R0:W-:Y:S03]  /*f550*/  @P3 STG.E.U16 desc[UR14][R4.64], R10 ;  /* 0x0000000a04003986 */ /* 0x0001e6000c10150e */
[C---:B------:R-:W-:Y:S01]  /*f560*/  LEA.HI.X.SX32 R7, R9.reuse, R194, 0x1, P6 ;  /* 0x000000c209077211 */ /* 0x040fe200030f0eff */
[----:B-1----:R1:W-:Y:S01]  /*f570*/  @P2 STG.E.U16 desc[UR14][R2.64], R164 ;  /* 0x000000a402002986 */ /* 0x0023e2000c10150e */
[----:B------:R-:W-:Y:S01]  /*f580*/  VIADD R9, R9, UR4 ;  /* 0x0000000409097c36 */ /* 0x000fe20008000000 */
[----:B------:R-:W-:Y:S01]  /*f590*/  ULDC UR4, c[0x0][0x248] ;  /* 0x0000920000047ab9 */ /* 0x000fe20000000800 */
[----:B------:R-:W-:Y:S01]  /*f5a0*/  ISETP.LT.AND P5, PT, R182, UR5, !P0 ;  /* 0x00000005b6007c0c */ /* 0x000fe2000c7a1270 */
[----:B------:R-:W-:Y:S01]  /*f5b0*/  ULDC UR5, c[0x0][0x22c] ;  /* 0x00008b0000057ab9 */ /* 0x000fe20000000800 */
[----:B0-----:R-:W-:Y:S01]  /*f5c0*/  VIADD R5, R9, UR4 ;  /* 0x0000000409057c36 */ /* 0x001fe20008000000 */
[----:B------:R-:W-:Y:S01]  /*f5d0*/  ULDC UR4, c[0x0][0x248] ;  /* 0x0000920000047ab9 */ /* 0x000fe20000000800 */
[----:B-1----:R-:W-:-:S02]  /*f5e0*/  PRMT R3, R164, 0x7632, R3 ;  /* 0x00007632a4037816 */ /* 0x002fc40000000003 */
[----:B------:R-:W-:Y:S01]  /*f5f0*/  VIADD R11, R5, UR4 ;  /* 0x00000004050b7c36 */ /* 0x000fe20008000000 */
[----:B------:R-:W-:Y:S01]  /*f600*/  ISETP.LT.AND P4, PT, R188, UR5, !P0 ;  /* 0x00000005bc007c0c */ /* 0x000fe2000c781270 */
[----:B------:R-:W-:Y:S01]  /*f610*/  ULDC UR5, c[0x0][0x22c] ;  /* 0x00008b0000057ab9 */ /* 0x000fe20000000800 */
[----:B------:R-:W-:Y:S01]  /*f620*/  ULDC UR4, c[0x0][0x248] ;  /* 0x0000920000047ab9 */ /* 0x000fe20000000800 */
[----:B------:R0:W-:Y:S01]  /*f630*/  @P1 STG.E.U16 desc[UR14][R6.64], R3 ;  /* 0x0000000306001986 */ /* 0x0001e2000c10150e */
[----:B------:R-:W-:Y:S02]  /*f640*/  LEA R2, P1, R9, R192, 0x1 ;  /* 0x000000c009027211 */ /* 0x000fe400078208ff */
[----:B------:R-:W-:Y:S01]  /*f650*/  ISETP.LT.AND P3, PT, R189, UR5, !P0 ;  /* 0x00000005bd007c0c */ /* 0x000fe2000c761270 */
[----:B------:R-:W-:Y:S02]  /*f660*/  ULDC UR5, c[0x0][0x22c] ;  /* 0x00008b0000057ab9 */ /* 0x000fe40000000800 */
[----:B------:R-:W-:Y:S01]  /*f670*/  ISETP.LT.AND P2, PT, R190, UR5, !P0 ;  /* 0x00000005be007c0c */ /* 0x000fe2000c741270 */
[----:B------:R-:W-:Y:S01]  /*f680*/  ULDC UR5, c[0x0][0x248] ;  /* 0x0000920000057ab9 */ /* 0x000fe20000000800 */
[----:B0-----:R-:W-:Y:S01]  /*f690*/  LEA.HI.X.SX32 R3, R9, R194, 0x1, P1 ;  /* 0x000000c209037211 */ /* 0x001fe200008f0eff */
[----:B------:R-:W-:Y:S01]  /*f6a0*/  VIADD R9, R11, UR4 ;  /* 0x000000040b097c36 */ /* 0x000fe20008000000 */
[----:B------:R-:W-:Y:S01]  /*f6b0*/  LEA R4, P1, R5, R192, 0x1 ;  /* 0x000000c005047211 */ /* 0x000fe200078208ff */
[----:B------:R-:W-:-:S02]  /*f6c0*/  ULDC UR4, c[0x0][0x248] ;  /* 0x0000920000047ab9 */ /* 0x000fc40000000800 */
[----:B------:R-:W-:Y:S01]  /*f6d0*/  VIADD R13, R9, UR5 ;  /* 0x00000005090d7c36 */ /* 0x000fe20008000000 */
[----:B------:R-:W-:Y:S02]  /*f6e0*/  LEA R6, P6, R11, R192, 0x1 ;  /* 0x000000c00b067211 */ /* 0x000fe400078c08ff */
[----:B------:R-:W-:Y:S02]  /*f6f0*/  LEA.HI.X.SX32 R5, R5, R194, 0x1, P1 ;  /* 0x000000c205057211 */ /* 0x000fe400008f0eff */
[C---:B------:R-:W-:Y:S01]  /*f700*/  LEA R10, P1, R13.reuse, R192, 0x1 ;  /* 0x000000c00d0a7211 */ /* 0x040fe200078208ff */
[----:B------:R-:W-:Y:S01]  /*f710*/  VIADD R15, R13, UR4 ;  /* 0x000000040d0f7c36 */ /* 0x000fe20008000000 */
[-C--:B------:R-:W-:Y:S01]  /*f720*/  LEA.HI.X.SX32 R7, R11, R194.reuse, 0x1, P6 ;  /* 0x000000c20b077211 */ /* 0x080fe200030f0eff */
[----:B------:R-:W-:Y:S01]  /*f730*/  ULDC UR4, c[0x0][0x22c] ;  /* 0x00008b0000047ab9 */ /* 0x000fe20000000800 */
[----:B------:R-:W-:Y:S02]  /*f740*/  LEA.HI.X.SX32 R11, R13, R194, 0x1, P1 ;  /* 0x000000c20d0b7211 */ /* 0x000fe400008f0eff */
[----:B------:R-:W-:-:S02]  /*f750*/  ISETP.LT.AND P1, PT, R0, UR4, !P0 ;  /* 0x0000000400007c0c */ /* 0x000fc4000c721270 */
[----:B------:R-:W-:Y:S02]  /*f760*/  ISETP.LT.AND P0, PT, R193, UR6, !P0 ;  /* 0x00000006c1007c0c */ /* 0x000fe4000c701270 */
[----:B------:R-:W-:Y:S01]  /*f770*/  LEA R8, P6, R9, R192, 0x1 ;  /* 0x000000c009087211 */ /* 0x000fe200078c08ff */
[----:B------:R0:W-:Y:S01]  /*f780*/  @P5 STG.E.U16 desc[UR14][R2.64], R165 ;  /* 0x000000a502005986 */ /* 0x0001e2000c10150e */
[----:B------:R-:W-:Y:S02]  /*f790*/  PRMT R0, R165, 0x7632, R0 ;  /* 0x00007632a5007816 */ /* 0x000fe40000000000 */
[----:B------:R-:W-:-:S03]  /*f7a0*/  LEA.HI.X.SX32 R9, R9, R194, 0x1, P6 ;  /* 0x000000c209097211 */ /* 0x000fc600030f0eff */
[----:B------:R1:W-:Y:S01]  /*f7b0*/  @P4 STG.E.U16 desc[UR14][R4.64], R0 ;  /* 0x0000000004004986 */ /* 0x0003e2000c10150e */
[C---:B------:R-:W-:Y:S02]  /*f7c0*/  LEA R192, P6, R15.reuse, R192, 0x1 ;  /* 0x000000c00fc07211 */ /* 0x040fe400078c08ff */
[----:B0-----:R-:W-:Y:S01]  /*f7d0*/  PRMT R3, R166, 0x7632, R3 ;  /* 0x00007632a6037816 */ /* 0x001fe20000000003 */
[----:B------:R1:W-:Y:S04]  /*f7e0*/  @P3 STG.E.U16 desc[UR14][R6.64], R166 ;  /* 0x000000a606003986 */ /* 0x0003e8000c10150e */
[----:B------:R1:W-:Y:S01]  /*f7f0*/  @P2 STG.E.U16 desc[UR14][R8.64], R3 ;  /* 0x0000000308002986 */ /* 0x0003e2000c10150e */
[----:B------:R-:W-:-:S03]  /*f800*/  LEA.HI.X.SX32 R193, R15, R194, 0x1, P6 ;  /* 0x000000c20fc17211 */ /* 0x000fc600030f0eff */
[----:B------:R1:W-:Y:S01]  /*f810*/  @P1 STG.E.U16 desc[UR14][R10.64], R167 ;  /* 0x000000a70a001986 */ /* 0x0003e2000c10150e */
[----:B------:R-:W-:Y:S05]  /*f820*/  @!P0 EXIT ;  /* 0x000000000000894d */ /* 0x000fea0003800000 */
[----:B------:R-:W-:-:S05]  /*f830*/  PRMT R96, R167, 0x7632, R96 ;  /* 0x00007632a7607816 */ /* 0x000fca0000000060 */
[----:B------:R-:W-:Y:S01]  /*f840*/  STG.E.U16 desc[UR14][R192.64], R96 ;  /* 0x00000060c0007986 */ /* 0x000fe2000c10150e */
[----:B------:R-:W-:Y:S05]  /*f850*/  EXIT ;  /* 0x000000000000794d */ /* 0x000fea0003800000 */
.L_x_2:
[----:B------:R-:W-:-:S00]  /*f860*/  BRA `(.L_x_2) ;  /* 0xfffffffc00fc7947 */ /* 0x000fc0000383ffff */
[----:B------:R-:W-:-:S00]  /*f870*/  NOP ;  /* 0x0000000000007918 */ /* 0x000fc00000000000 */
        /* <DEDUP_REMOVED lines=8> */
.L_x_3:


//--------------------- .nv.shared.matmul_kernel  --------------------------
	.section	.nv.shared.matmul_kernel,"aw",@nobits
	.sectionflags	@""
	.align	16
	.zero		1024


//--------------------- .nv.shared.reserved.0     --------------------------
	.section	.nv.shared.reserved.0,"aw",@nobits
	.weak		__nv_reservedSMEM_offset_0_alias
	.size		__nv_reservedSMEM_offset_0_alias, 0, 0
	.other		__nv_reservedSMEM_offset_0_alias,@"STO_CUDA_RESERVED_SHARED STV_DEFAULT"
__nv_reservedSMEM_offset_0_alias:
	.zero		0


//--------------------- .nv.constant0.matmul_kernel --------------------------
	.section	.nv.constant0.matmul_kernel,"a",@progbits
	.sectionflags	@""
	.align	4
.nv.constant0.matmul_kernel:
	.zero		608


//--------------------- SYMBOLS --------------------------

	.type		.nv.reservedSmem.offset0,@object
	.size		.nv.reservedSmem.offset0,0x4
